	.target	sm_80

	.elftype	@"ET_EXEC"


//--------------------- .note.nv.tkinfo           --------------------------
	.section	.note.nv.tkinfo,"",@"SHT_NOTE"
	.sectionflags	@"SHF_NOTE_NV_TKINFO"
	.tkinfo
        /*0018*/ 	.word	0x00000002
        /*0030*/ 	.string	""
        /*0030*/ 	.string	"ptxas"
        /*0030*/ 	.string	"Cuda compilation tools, release 13.0, V13.0.88"
        /*0030*/ 	.string	"Build cuda_13.0.r13.0/compiler.36424714_0"
        /*0030*/ 	.string	"-v  -suppress-debug-info  -lineinfo  -arch sm_80 "



//--------------------- .note.nv.cuinfo           --------------------------
	.section	.note.nv.cuinfo,"",@"SHT_NOTE"
	.sectionflags	@"SHF_NOTE_NV_CUINFO"
        /*0018*/ 	.short	0x0002
        /*001a*/ 	.short	0x0050
        /*001c*/ 	.short	0x0082
	.zero		2


//--------------------- .nv.info                  --------------------------
	.section	.nv.info,"",@"SHT_CUDA_INFO"
	.align	4


	//----- nvinfo : EIATTR_REGCOUNT
	.align		4
        /*0000*/ 	.byte	0x04, 0x2f
        /*0002*/ 	.short	(.L_1 - .L_0)
	.align		4
.L_0:
        /*0004*/ 	.word	index@(matmul_kernel)
        /*0008*/ 	.word	0x00000050


	//----- nvinfo : EIATTR_FRAME_SIZE
	.align		4
.L_1:
        /*000c*/ 	.byte	0x04, 0x11
        /*000e*/ 	.short	(.L_3 - .L_2)
	.align		4
.L_2:
        /*0010*/ 	.word	index@(matmul_kernel)
        /*0014*/ 	.word	0x00000000


	//----- nvinfo : EIATTR_MIN_STACK_SIZE
	.align		4
.L_3:
        /*0018*/ 	.byte	0x04, 0x12
        /*001a*/ 	.short	(.L_5 - .L_4)
	.align		4
.L_4:
        /*001c*/ 	.word	index@(matmul_kernel)
        /*0020*/ 	.word	0x00000000
.L_5:


//--------------------- .nv.info.matmul_kernel    --------------------------
	.section	.nv.info.matmul_kernel,"",@"SHT_CUDA_INFO"
	.sectionflags	@""
	.align	4


	//----- nvinfo : EIATTR_CUDA_API_VERSION
	.align		4
        /*0000*/ 	.byte	0x04, 0x37
        /*0002*/ 	.short	(.L_7 - .L_6)
.L_6:
        /*0004*/ 	.word	0x00000082


	//----- nvinfo : EIATTR_SW2861232_WAR
	.align		4
.L_7:
        /*0008*/ 	.byte	0x01, 0x35
	.zero		2


	//----- nvinfo : EIATTR_PARAM_CBANK
	.align		4
        /*000c*/ 	.byte	0x04, 0x0a
        /*000e*/ 	.short	(.L_9 - .L_8)
	.align		4
.L_8:
        /*0010*/ 	.word	index@(.nv.constant0.matmul_kernel)
        /*0014*/ 	.short	0x0160
        /*0016*/ 	.short	0x0050


	//----- nvinfo : EIATTR_CBANK_PARAM_SIZE
	.align		4
.L_9:
        /*0018*/ 	.byte	0x03, 0x19
        /*001a*/ 	.short	0x0050


	//----- nvinfo : EIATTR_KPARAM_INFO
	.align		4
        /*001c*/ 	.byte	0x04, 0x17
        /*001e*/ 	.short	(.L_11 - .L_10)
.L_10:
        /*0020*/ 	.word	0x00000000
        /*0024*/ 	.short	0x000d
        /*0026*/ 	.short	0x0048
        /*0028*/ 	.byte	0x00, 0xf4, 0x21, 0x00


	//----- nvinfo : EIATTR_KPARAM_INFO
	.align		4
.L_11:
        /*002c*/ 	.byte	0x04, 0x17
        /*002e*/ 	.short	(.L_13 - .L_12)
.L_12:
        /*0030*/ 	.word	0x00000000
        /*0034*/ 	.short	0x000c
        /*0036*/ 	.short	0x0040
        /*0038*/ 	.byte	0x00, 0xf4, 0x21, 0x00


	//----- nvinfo : EIATTR_KPARAM_INFO
	.align		4
.L_13:
        /*003c*/ 	.byte	0x04, 0x17
        /*003e*/ 	.short	(.L_15 - .L_14)
.L_14:
        /*0040*/ 	.word	0x00000000
        /*0044*/ 	.short	0x000b
        /*0046*/ 	.short	0x0038
        /*0048*/ 	.byte	0x00, 0xf0, 0x11, 0x00


	//----- nvinfo : EIATTR_KPARAM_INFO
	.align		4
.L_15:
        /*004c*/ 	.byte	0x04, 0x17
        /*004e*/ 	.short	(.L_17 - .L_16)
.L_16:
        /*0050*/ 	.word	0x00000000
        /*0054*/ 	.short	0x000a
        /*0056*/ 	.short	0x0034
        /*0058*/ 	.byte	0x00, 0xf0, 0x11, 0x00


	//----- nvinfo : EIATTR_KPARAM_INFO
	.align		4
.L_17:
        /*005c*/ 	.byte	0x04, 0x17
        /*005e*/ 	.short	(.L_19 - .L_18)
.L_18:
        /*0060*/ 	.word	0x00000000
        /*0064*/ 	.short	0x0009
        /*0066*/ 	.short	0x0030
        /*0068*/ 	.byte	0x00, 0xf0, 0x11, 0x00


	//----- nvinfo : EIATTR_KPARAM_INFO
	.align		4
.L_19:
        /*006c*/ 	.byte	0x04, 0x17
        /*006e*/ 	.short	(.L_21 - .L_20)
.L_20:
        /*0070*/ 	.word	0x00000000
        /*0074*/ 	.short	0x0008
        /*0076*/ 	.short	0x002c
        /*0078*/ 	.byte	0x00, 0xf0, 0x11, 0x00


	//----- nvinfo : EIATTR_KPARAM_INFO
	.align		4
.L_21:
        /*007c*/ 	.byte	0x04, 0x17
        /*007e*/ 	.short	(.L_23 - .L_22)
.L_22:
        /*0080*/ 	.word	0x00000000
        /*0084*/ 	.short	0x0007
        /*0086*/ 	.short	0x0028
        /*0088*/ 	.byte	0x00, 0xf0, 0x11, 0x00


	//----- nvinfo : EIATTR_KPARAM_INFO
	.align		4
.L_23:
        /*008c*/ 	.byte	0x04, 0x17
        /*008e*/ 	.short	(.L_25 - .L_24)
.L_24:
        /*0090*/ 	.word	0x00000000
        /*0094*/ 	.short	0x0006
        /*0096*/ 	.short	0x0024
        /*0098*/ 	.byte	0x00, 0xf0, 0x11, 0x00


	//----- nvinfo : EIATTR_KPARAM_INFO
	.align		4
.L_25:
        /*009c*/ 	.byte	0x04, 0x17
        /*009e*/ 	.short	(.L_27 - .L_26)
.L_26:
        /*00a0*/ 	.word	0x00000000
        /*00a4*/ 	.short	0x0005
        /*00a6*/ 	.short	0x0020
        /*00a8*/ 	.byte	0x00, 0xf0, 0x11, 0x00


	//----- nvinfo : EIATTR_KPARAM_INFO
	.align		4
.L_27:
        /*00ac*/ 	.byte	0x04, 0x17
        /*00ae*/ 	.short	(.L_29 - .L_28)
.L_28:
        /*00b0*/ 	.word	0x00000000
        /*00b4*/ 	.short	0x0004
        /*00b6*/ 	.short	0x001c
        /*00b8*/ 	.byte	0x00, 0xf0, 0x11, 0x00


	//----- nvinfo : EIATTR_KPARAM_INFO
	.align		4
.L_29:
        /*00bc*/ 	.byte	0x04, 0x17
        /*00be*/ 	.short	(.L_31 - .L_30)
.L_30:
        /*00c0*/ 	.word	0x00000000
        /*00c4*/ 	.short	0x0003
        /*00c6*/ 	.short	0x0018
        /*00c8*/ 	.byte	0x00, 0xf0, 0x11, 0x00


	//----- nvinfo : EIATTR_KPARAM_INFO
	.align		4
.L_31:
        /*00cc*/ 	.byte	0x04, 0x17
        /*00ce*/ 	.short	(.L_33 - .L_32)
.L_32:
        /*00d0*/ 	.word	0x00000000
        /*00d4*/ 	.short	0x0002
        /*00d6*/ 	.short	0x0010
        /*00d8*/ 	.byte	0x00, 0xf4, 0x21, 0x00


	//----- nvinfo : EIATTR_KPARAM_INFO
	.align		4
.L_33:
        /*00dc*/ 	.byte	0x04, 0x17
        /*00de*/ 	.short	(.L_35 - .L_34)
.L_34:
        /*00e0*/ 	.word	0x00000000
        /*00e4*/ 	.short	0x0001
        /*00e6*/ 	.short	0x0008
        /*00e8*/ 	.byte	0x00, 0xf4, 0x21, 0x00


	//----- nvinfo : EIATTR_KPARAM_INFO
	.align		4
.L_35:
        /*00ec*/ 	.byte	0x04, 0x17
        /*00ee*/ 	.short	(.L_37 - .L_36)
.L_36:
        /*00f0*/ 	.word	0x00000000
        /*00f4*/ 	.short	0x0000
        /*00f6*/ 	.short	0x0000
        /*00f8*/ 	.byte	0x00, 0xf4, 0x21, 0x00


	//----- nvinfo : EIATTR_MAXREG_COUNT
	.align		4
.L_37:
        /*00fc*/ 	.byte	0x03, 0x1b
        /*00fe*/ 	.short	0x00ff


	//----- nvinfo : EIATTR_NUM_BARRIERS
	.align		4
        /*0100*/ 	.byte	0x02, 0x4c
        /*0102*/ 	.byte	0x01
	.zero		1


	//----- nvinfo : EIATTR_MERCURY_ISA_VERSION
	.align		4
        /*0104*/ 	.byte	0x03, 0x5f
        /*0106*/ 	.short	0x0000


	//----- nvinfo : EIATTR_EXIT_INSTR_OFFSETS
	.align		4
        /*0108*/ 	.byte	0x04, 0x1c
        /*010a*/ 	.short	(.L_39 - .L_38)


	//   ....[0]....
.L_38:
        /*010c*/ 	.word	0x00001c70


	//   ....[1]....
        /*0110*/ 	.word	0x00001ca0


	//----- nvinfo : EIATTR_REQNTID
	.align		4
.L_39:
        /*0114*/ 	.byte	0x04, 0x10
        /*0116*/ 	.short	(.L_41 - .L_40)
.L_40:
        /*0118*/ 	.word	0x00000100
        /*011c*/ 	.word	0x00000001
        /*0120*/ 	.word	0x00000001
.L_41:


//--------------------- .nv.callgraph             --------------------------
	.section	.nv.callgraph,"",@"SHT_CUDA_CALLGRAPH"
	.align	4
	.sectionentsize	8
	.align		4
        /*0000*/ 	.word	0x00000000
	.align		4
        /*0004*/ 	.word	0xffffffff
	.align		4
        /*0008*/ 	.word	0x00000000
	.align		4
        /*000c*/ 	.word	0xfffffffe
	.align		4
        /*0010*/ 	.word	0x00000000
	.align		4
        /*0014*/ 	.word	0xfffffffd
	.align		4
        /*0018*/ 	.word	0x00000000
	.align		4
        /*001c*/ 	.word	0xfffffffc


//--------------------- .nv.rel.action            --------------------------
	.section	.nv.rel.action,"",@"SHT_CUDA_RELOCINFO"
	.align	8
	.sectionentsize	8
        /*0000*/ 	.byte	0x73, 0x00, 0x00, 0x00, 0x00, 0x00, 0x00, 0x00, 0x00, 0x00, 0x00, 0x11, 0x25, 0x00, 0x05, 0x36


//--------------------- .nv.constant0.matmul_kernel --------------------------
	.section	.nv.constant0.matmul_kernel,"a",@progbits
	.sectionflags	@""
	.align	4
.nv.constant0.matmul_kernel:
	.zero		432


//--------------------- .text.matmul_kernel       --------------------------
	.section	.text.matmul_kernel,"ax",@progbits
	.sectioninfo	@"SHI_REGISTERS=80"
	.align	128
        .global         matmul_kernel
        .type           matmul_kernel,@function
        .size           matmul_kernel,(.L_x_3 - matmul_kernel)
        .other          matmul_kernel,@"STO_CUDA_ENTRY STV_DEFAULT"
matmul_kernel:
.text.matmul_kernel:
[----:B------:R-:W-:Y:S02]  /*0000*/  IMAD.MOV.U32 R1, RZ, RZ, c[0x0][0x28] ;  /* 0x00000a00ff017624 */ /* 0x000fe400078e00ff */
[----:B------:R-:W-:Y:S01]  /*0010*/  IMAD.MOV.U32 R6, RZ, RZ, 0x1f ;  /* 0x0000001fff067424 */ /* 0x000fe200078e00ff */
[----:B------:R-:W0:Y:S01]  /*0020*/  S2R R5, SR_CTAID.X ;  /* 0x0000000000057919 */ /* 0x000e220000002500 */
[----:B------:R-:W-:Y:S01]  /*0030*/  IMAD.MOV.U32 R43, RZ, RZ, c[0x0][0x180] ;  /* 0x00006000ff2b7624 */ /* 0x000fe200078e00ff */
[----:B------:R-:W-:Y:S02]  /*0040*/  ULDC.64 UR6, c[0x0][0x118] ;  /* 0x0000460000067ab9 */ /* 0x000fe40000000a00 */
[----:B------:R-:W-:Y:S02]  /*0050*/  IADD3 R0, R6, c[0x0][0x17c], RZ ;  /* 0x00005f0006007a10 */ /* 0x000fe40007ffe0ff */
[----:B------:R-:W-:Y:S02]  /*0060*/  IADD3 R43, R43, 0x3f, RZ ;  /* 0x0000003f2b2b7810 */ /* 0x000fe40007ffe0ff */
[----:B------:R-:W-:-:S04]  /*0070*/  SHF.R.S32.HI R3, RZ, 0x1f, R0 ;  /* 0x0000001fff037819 */ /* 0x000fc80000011400 */
[----:B------:R-:W-:-:S04]  /*0080*/  LEA.HI R3, R3, R0, RZ, 0x5 ;  /* 0x0000000003037211 */ /* 0x000fc800078f28ff */
[----:B------:R-:W-:-:S05]  /*0090*/  SHF.R.S32.HI R3, RZ, 0x5, R3 ;  /* 0x00000005ff037819 */ /* 0x000fca0000011403 */
[----:B------:R-:W-:Y:S01]  /*00a0*/  IMAD.SHL.U32 R4, R3, 0x8, RZ ;  /* 0x0000000803047824 */ /* 0x000fe200078e00ff */
[----:B0-----:R-:W-:-:S04]  /*00b0*/  IABS R10, R5 ;  /* 0x00000005000a7213 */ /* 0x001fc80000000000 */
[-C--:B------:R-:W-:Y:S02]  /*00c0*/  IABS R7, R4.reuse ;  /* 0x0000000400077213 */ /* 0x080fe40000000000 */
[----:B------:R-:W-:Y:S02]  /*00d0*/  IABS R11, R4 ;  /* 0x00000004000b7213 */ /* 0x000fe40000000000 */
[----:B------:R-:W0:Y:S08]  /*00e0*/  I2F.RP R0, R7 ;  /* 0x0000000700007306 */ /* 0x000e300000209400 */
[----:B0-----:R-:W0:Y:S02]  /*00f0*/  MUFU.RCP R0, R0 ;  /* 0x0000000000007308 */ /* 0x001e240000001000 */
[----:B0-----:R-:W-:Y:S01]  /*0100*/  IADD3 R2, R0, 0xffffffe, RZ ;  /* 0x0ffffffe00027810 */ /* 0x001fe20007ffe0ff */
[----:B------:R-:W-:-:S05]  /*0110*/  IMAD.MOV R0, RZ, RZ, -R11 ;  /* 0x000000ffff007224 */ /* 0x000fca00078e0a0b */
[----:B------:R0:W1:Y:S02]  /*0120*/  F2I.FTZ.U32.TRUNC.NTZ R3, R2 ;  /* 0x0000000200037305 */ /* 0x000064000021f000 */
[----:B0-----:R-:W-:Y:S02]  /*0130*/  IMAD.MOV.U32 R2, RZ, RZ, RZ ;  /* 0x000000ffff027224 */ /* 0x001fe400078e00ff */
[----:B-1----:R-:W-:-:S04]  /*0140*/  IMAD.MOV R8, RZ, RZ, -R3 ;  /* 0x000000ffff087224 */ /* 0x002fc800078e0a03 */
[----:B------:R-:W-:Y:S02]  /*0150*/  IMAD R9, R8, R7, RZ ;  /* 0x0000000708097224 */ /* 0x000fe400078e02ff */
[----:B------:R-:W-:Y:S02]  /*0160*/  IMAD.MOV.U32 R8, RZ, RZ, R10 ;  /* 0x000000ffff087224 */ /* 0x000fe400078e000a */
[----:B------:R-:W-:-:S06]  /*0170*/  IMAD.HI.U32 R3, R3, R9, R2 ;  /* 0x0000000903037227 */ /* 0x000fcc00078e0002 */
[----:B------:R-:W-:-:S04]  /*0180*/  IMAD.HI.U32 R3, R3, R8, RZ ;  /* 0x0000000803037227 */ /* 0x000fc800078e00ff */
[----:B------:R-:W-:-:S05]  /*0190*/  IMAD R0, R3, R0, R8 ;  /* 0x0000000003007224 */ /* 0x000fca00078e0208 */
[----:B------:R-:W-:-:S13]  /*01a0*/  ISETP.GT.U32.AND P1, PT, R7, R0, PT ;  /* 0x000000000700720c */ /* 0x000fda0003f24070 */
[----:B------:R-:W-:Y:S01]  /*01b0*/  @!P1 IMAD.IADD R0, R0, 0x1, -R7 ;  /* 0x0000000100009824 */ /* 0x000fe200078e0a07 */
[----:B------:R-:W-:Y:S02]  /*01c0*/  @!P1 IADD3 R3, R3, 0x1, RZ ;  /* 0x0000000103039810 */ /* 0x000fe40007ffe0ff */
[----:B------:R-:W-:Y:S02]  /*01d0*/  ISETP.NE.AND P1, PT, R4, RZ, PT ;  /* 0x000000ff0400720c */ /* 0x000fe40003f25270 */
[----:B------:R-:W-:Y:S02]  /*01e0*/  ISETP.GE.U32.AND P0, PT, R0, R7, PT ;  /* 0x000000070000720c */ /* 0x000fe40003f06070 */
[----:B------:R-:W-:-:S04]  /*01f0*/  LOP3.LUT R0, R5, R4, RZ, 0x3c, !PT ;  /* 0x0000000405007212 */ /* 0x000fc800078e3cff */
[----:B------:R-:W-:Y:S02]  /*0200*/  ISETP.GE.AND P2, PT, R0, RZ, PT ;  /* 0x000000ff0000720c */ /* 0x000fe40003f46270 */
[----:B------:R-:W-:-:S05]  /*0210*/  IADD3 R0, R6, c[0x0][0x178], RZ ;  /* 0x00005e0006007a10 */ /* 0x000fca0007ffe0ff */
[----:B------:R-:W-:-:S05]  /*0220*/  @P0 IADD3 R3, R3, 0x1, RZ ;  /* 0x0000000103030810 */ /* 0x000fca0007ffe0ff */
[----:B------:R-:W-:Y:S01]  /*0230*/  IMAD.MOV.U32 R2, RZ, RZ, R3 ;  /* 0x000000ffff027224 */ /* 0x000fe200078e0003 */
[----:B------:R-:W-:-:S03]  /*0240*/  SHF.R.S32.HI R3, RZ, 0x1f, R0 ;  /* 0x0000001fff037819 */ /* 0x000fc60000011400 */
[----:B------:R-:W-:Y:S01]  /*0250*/  @!P2 IMAD.MOV R2, RZ, RZ, -R2 ;  /* 0x000000ffff02a224 */ /* 0x000fe200078e0a02 */
[----:B------:R-:W-:Y:S02]  /*0260*/  @!P1 LOP3.LUT R2, RZ, R4, RZ, 0x33, !PT ;  /* 0x00000004ff029212 */ /* 0x000fe400078e33ff */
[----:B------:R-:W-:-:S03]  /*0270*/  LEA.HI R3, R3, R0, RZ, 0x5 ;  /* 0x0000000003037211 */ /* 0x000fc600078f28ff */
[----:B------:R-:W-:Y:S02]  /*0280*/  IMAD.SHL.U32 R6, R2, 0x8, RZ ;  /* 0x0000000802067824 */ /* 0x000fe400078e00ff */
[----:B------:R-:W-:-:S03]  /*0290*/  IMAD.MOV R2, RZ, RZ, -R2 ;  /* 0x000000ffff027224 */ /* 0x000fc600078e0a02 */
[----:B------:R-:W-:Y:S01]  /*02a0*/  LEA.HI.SX32 R3, R3, -R6, 0x1b ;  /* 0x8000000603037211 */ /* 0x000fe200078fdaff */
[----:B------:R-:W-:-:S03]  /*02b0*/  IMAD R4, R4, R2, R5 ;  /* 0x0000000204047224 */ /* 0x000fc600078e0205 */
[----:B------:R-:W-:Y:S02]  /*02c0*/  IMNMX R11, R3, 0x8, PT ;  /* 0x00000008030b7817 */ /* 0x000fe40003800200 */
[----:B------:R-:W-:Y:S02]  /*02d0*/  IABS R9, R4 ;  /* 0x0000000400097213 */ /* 0x000fe40000000000 */
[----:B------:R-:W-:-:S04]  /*02e0*/  IABS R7, R11 ;  /* 0x0000000b00077213 */ /* 0x000fc80000000000 */
[----:B------:R-:W0:Y:S08]  /*02f0*/  I2F.RP R0, R7 ;  /* 0x0000000700007306 */ /* 0x000e300000209400 */
[----:B0-----:R-:W0:Y:S02]  /*0300*/  MUFU.RCP R0, R0 ;  /* 0x0000000000007308 */ /* 0x001e240000001000 */
[----:B0-----:R-:W-:-:S06]  /*0310*/  IADD3 R3, R0, 0xffffffe, RZ ;  /* 0x0ffffffe00037810 */ /* 0x001fcc0007ffe0ff */
[----:B------:R-:W0:Y:S02]  /*0320*/  F2I.FTZ.U32.TRUNC.NTZ R3, R3 ;  /* 0x0000000300037305 */ /* 0x000e24000021f000 */
[----:B0-----:R-:W-:-:S04]  /*0330*/  IMAD.MOV R8, RZ, RZ, -R3 ;  /* 0x000000ffff087224 */ /* 0x001fc800078e0a03 */
[----:B------:R-:W-:Y:S01]  /*0340*/  IMAD.MOV.U32 R2, RZ, RZ, R8 ;  /* 0x000000ffff027224 */ /* 0x000fe200078e0008 */
[----:B------:R-:W-:-:S03]  /*0350*/  IABS R8, R11 ;  /* 0x0000000b00087213 */ /* 0x000fc60000000000 */
[----:B------:R-:W-:Y:S02]  /*0360*/  IMAD R5, R2, R7, RZ ;  /* 0x0000000702057224 */ /* 0x000fe400078e02ff */
[----:B------:R-:W-:Y:S02]  /*0370*/  IMAD.MOV.U32 R2, RZ, RZ, RZ ;  /* 0x000000ffff027224 */ /* 0x000fe400078e00ff */
[----:B------:R-:W-:Y:S02]  /*0380*/  IMAD.MOV R0, RZ, RZ, -R8 ;  /* 0x000000ffff007224 */ /* 0x000fe400078e0a08 */
        /* <DEDUP_REMOVED lines=10> */
[----:B------:R-:W0:Y:S05]  /*0430*/  S2R R0, SR_TID.X ;  /* 0x0000000000007919 */ /* 0x000e2a0000002100 */
[----:B------:R-:W-:Y:S02]  /*0440*/  @P0 IADD3 R2, R2, 0x1, RZ ;  /* 0x0000000102020810 */ /* 0x000fe40007ffe0ff */
[----:B------:R-:W-:-:S03]  /*0450*/  ISETP.GT.AND P0, PT, R43, 0x3f, PT ;  /* 0x0000003f2b00780c */ /* 0x000fc60003f04270 */
[----:B------:R-:W-:-:S04]  /*0460*/  IMAD.MOV.U32 R9, RZ, RZ, R2 ;  /* 0x000000ffff097224 */ /* 0x000fc800078e0002 */
[----:B------:R-:W-:Y:S01]  /*0470*/  @!P2 IMAD.MOV R9, RZ, RZ, -R9 ;  /* 0x000000ffff09a224 */ /* 0x000fe200078e0a09 */
[----:B------:R-:W-:-:S05]  /*0480*/  @!P1 LOP3.LUT R9, RZ, R11, RZ, 0x33, !PT ;  /* 0x0000000bff099212 */ /* 0x000fca00078e33ff */
[----:B------:R-:W-:Y:S01]  /*0490*/  IMAD.MOV R2, RZ, RZ, -R9 ;  /* 0x000000ffff027224 */ /* 0x000fe200078e0a09 */
[----:B------:R-:W-:Y:S01]  /*04a0*/  @!P0 PRMT R16, RZ, 0x7610, R16 ;  /* 0x00007610ff108816 */ /* 0x000fe20000000010 */
[----:B------:R-:W-:Y:S01]  /*04b0*/  IMAD.SHL.U32 R9, R9, 0x20, RZ ;  /* 0x0000002009097824 */ /* 0x000fe200078e00ff */
[----:B------:R-:W-:Y:S01]  /*04c0*/  @!P0 PRMT R18, RZ, 0x7610, R18 ;  /* 0x00007610ff128816 */ /* 0x000fe20000000012 */
[----:B------:R-:W-:Y:S01]  /*04d0*/  IMAD R2, R11, R2, R4 ;  /* 0x000000020b027224 */ /* 0x000fe200078e0204 */
[C---:B0-----:R-:W-:Y:S01]  /*04e0*/  LOP3.LUT R3, R0.reuse, 0x1f, RZ, 0xc0, !PT ;  /* 0x0000001f00037812 */ /* 0x041fe200078ec0ff */
[C---:B------:R-:W-:Y:S01]  /*04f0*/  @!P0 IMAD.SHL.U32 R7, R0.reuse, 0x20, RZ ;  /* 0x0000002000078824 */ /* 0x040fe200078e00ff */
[----:B------:R-:W-:Y:S01]  /*0500*/  LEA.HI R4, R0, 0x18, RZ, 0x1b ;  /* 0x0000001800047811 */ /* 0x000fe200078fd8ff */
[----:B------:R-:W-:Y:S01]  /*0510*/  IMAD.IADD R2, R6, 0x1, R2 ;  /* 0x0000000106027824 */ /* 0x000fe200078e0202 */
[----:B------:R-:W-:Y:S02]  /*0520*/  SHF.R.U32.HI R6, RZ, 0x5, R0 ;  /* 0x00000005ff067819 */ /* 0x000fe40000011600 */
[----:B------:R-:W-:Y:S01]  /*0530*/  LOP3.LUT R5, R0, 0x3f, RZ, 0xc0, !PT ;  /* 0x0000003f00057812 */ /* 0x000fe200078ec0ff */
[----:B------:R-:W-:Y:S01]  /*0540*/  IMAD R2, R2, 0x20, R3 ;  /* 0x0000002002027824 */ /* 0x000fe200078e0203 */
[----:B------:R-:W-:-:S02]  /*0550*/  LOP3.LUT R3, R0, 0xc0, RZ, 0xc0, !PT ;  /* 0x000000c000037812 */ /* 0x000fc400078ec0ff */
[----:B------:R-:W-:Y:S02]  /*0560*/  SGXT.U32 R6, R6, 0x3 ;  /* 0x000000030606781a */ /* 0x000fe40000000000 */
[----:B------:R-:W-:Y:S02]  /*0570*/  @!P0 PRMT R16, R16, 0x5410, RZ ;  /* 0x0000541010108816 */ /* 0x000fe400000000ff */
[----:B------:R-:W-:Y:S01]  /*0580*/  @!P0 PRMT R18, R18, 0x5410, RZ ;  /* 0x0000541012128816 */ /* 0x000fe200000000ff */
[----:B------:R-:W-:Y:S05]  /*0590*/  @!P0 BRA `(.L_x_0) ;  /* 0x0000138000008947 */ /* 0x000fea0003800000 */
[----:B------:R-:W-:Y:S01]  /*05a0*/  IABS R10, c[0x0][0x17c] ;  /* 0x00005f00000a7a13 */ /* 0x000fe20000000000 */
[----:B------:R-:W-:Y:S01]  /*05b0*/  IMAD.MOV.U32 R45, RZ, RZ, c[0x0][0x18c] ;  /* 0x00006300ff2d7624 */ /* 0x000fe200078e00ff */
[----:B------:R-:W-:Y:S01]  /*05c0*/  LEA.HI R28, R3, R9, RZ, 0x1a ;  /* 0x00000009031c7211 */ /* 0x000fe200078fd0ff */
[----:B------:R-:W-:Y:S01]  /*05d0*/  IMAD.MOV.U32 R44, RZ, RZ, c[0x0][0x188] ;  /* 0x00006200ff2c7624 */ /* 0x000fe200078e00ff */
[----:B------:R-:W0:Y:S01]  /*05e0*/  I2F.RP R8, R10 ;  /* 0x0000000a00087306 */ /* 0x000e220000209400 */
[----:B------:R-:W-:Y:S01]  /*05f0*/  IABS R12, c[0x0][0x178] ;  /* 0x00005e00000c7a13 */ /* 0x000fe20000000000 */
[----:B------:R-:W-:Y:S01]  /*0600*/  IMAD R41, R5, c[0x0][0x18c], RZ ;  /* 0x0000630005297a24 */ /* 0x000fe200078e02ff */
[----:B------:R-:W-:Y:S01]  /*0610*/  IADD3 R7, R28, 0x1c, RZ ;  /* 0x0000001c1c077810 */ /* 0x000fe20007ffe0ff */
[----:B------:R-:W-:Y:S01]  /*0620*/  IMAD R40, R4, c[0x0][0x188], RZ ;  /* 0x0000620004287a24 */ /* 0x000fe200078e02ff */
[----:B------:R-:W-:Y:S01]  /*0630*/  IADD3 R16, R28, 0x14, RZ ;  /* 0x000000141c107810 */ /* 0x000fe20007ffe0ff */
[----:B------:R-:W-:Y:S01]  /*0640*/  IMAD R42, R6, c[0x0][0x188], RZ ;  /* 0x00006200062a7a24 */ /* 0x000fe200078e02ff */
[----:B------:R-:W-:Y:S01]  /*0650*/  IABS R13, R7 ;  /* 0x00000007000d7213 */ /* 0x000fe20000000000 */
[----:B------:R-:W1:Y:S01]  /*0660*/  I2F.RP R17, R12 ;  /* 0x0000000c00117306 */ /* 0x000e620000209400 */
[----:B------:R-:W-:Y:S01]  /*0670*/  ISETP.GE.AND P2, PT, R7, RZ, PT ;  /* 0x000000ff0700720c */ /* 0x000fe20003f46270 */
[----:B------:R-:W-:Y:S01]  /*0680*/  IMAD.SHL.U32 R45, R45, 0x40, RZ ;  /* 0x000000402d2d7824 */ /* 0x000fe200078e00ff */
[----:B------:R-:W-:Y:S01]  /*0690*/  IADD3 R18, R28, 0x10, RZ ;  /* 0x000000101c127810 */ /* 0x000fe20007ffe0ff */
[----:B------:R-:W-:Y:S01]  /*06a0*/  IMAD.SHL.U32 R44, R44, 0x40, RZ ;  /* 0x000000402c2c7824 */ /* 0x000fe200078e00ff */
[----:B------:R-:W-:Y:S01]  /*06b0*/  IABS R23, R16 ;  /* 0x0000001000177213 */ /* 0x000fe20000000000 */
[----:B------:R-:W-:Y:S01]  /*06c0*/  ULDC UR4, c[0x0][0x180] ;  /* 0x0000600000047ab9 */ /* 0x000fe20000000800 */
[----:B------:R-:W-:Y:S01]  /*06d0*/  IABS R24, R18 ;  /* 0x0000001200187213 */ /* 0x000fe20000000000 */
[----:B0-----:R-:W0:Y:S01]  /*06e0*/  MUFU.RCP R8, R8 ;  /* 0x0000000800087308 */ /* 0x001e220000001000 */
[----:B------:R-:W-:-:S02]  /*06f0*/  IADD3 R20, R28, 0xc, RZ ;  /* 0x0000000c1c147810 */ /* 0x000fc40007ffe0ff */
[----:B------:R-:W-:Y:S02]  /*0700*/  IABS R31, R28 ;  /* 0x0000001c001f7213 */ /* 0x000fe40000000000 */
[----:B------:R-:W-:Y:S02]  /*0710*/  IABS R26, R20 ;  /* 0x00000014001a7213 */ /* 0x000fe40000000000 */
[----:B------:R-:W-:Y:S01]  /*0720*/  IABS R33, R2 ;  /* 0x0000000200217213 */ /* 0x000fe20000000000 */
[----:B-1----:R-:W-:Y:S01]  /*0730*/  MUFU.RCP R17, R17 ;  /* 0x0000001100117308 */ /* 0x002fe20000001000 */
[----:B------:R-:W-:Y:S02]  /*0740*/  LOP3.LUT R38, R6, 0x30, RZ, 0xfc, !PT ;  /* 0x0000003006267812 */ /* 0x000fe400078efcff */
[----:B------:R-:W-:-:S03]  /*0750*/  LEA.HI R39, R0, 0x38, RZ, 0x1b ;  /* 0x0000003800277811 */ /* 0x000fc600078fd8ff */
[----:B------:R-:W-:Y:S01]  /*0760*/  IMAD R47, R38, c[0x0][0x188], RZ ;  /* 0x00006200262f7a24 */ /* 0x000fe200078e02ff */
[----:B0-----:R-:W-:Y:S01]  /*0770*/  IADD3 R14, R8, 0xffffffe, RZ ;  /* 0x0ffffffe080e7810 */ /* 0x001fe20007ffe0ff */
[----:B------:R-:W-:Y:S01]  /*0780*/  IMAD R46, R39, c[0x0][0x188], RZ ;  /* 0x00006200272e7a24 */ /* 0x000fe200078e02ff */
[----:B------:R-:W-:Y:S02]  /*0790*/  SHF.R.S32.HI R8, RZ, 0x1f, R43 ;  /* 0x0000001fff087819 */ /* 0x000fe4000001142b */
[----:B------:R0:W1:Y:S02]  /*07a0*/  F2I.FTZ.U32.TRUNC.NTZ R15, R14 ;  /* 0x0000000e000f7305 */ /* 0x000064000021f000 */
[----:B------:R-:W-:Y:S02]  /*07b0*/  LEA.HI R43, R8, R43, RZ, 0x6 ;  /* 0x0000002b082b7211 */ /* 0x000fe400078f30ff */
[----:B------:R-:W-:Y:S02]  /*07c0*/  IADD3 R8, R28, 0x8, RZ ;  /* 0x000000081c087810 */ /* 0x000fe40007ffe0ff */
[----:B------:R-:W-:-:S02]  /*07d0*/  SHF.R.S32.HI R43, RZ, 0x6, R43 ;  /* 0x00000006ff2b7819 */ /* 0x000fc4000001142b */
[----:B------:R-:W-:Y:S01]  /*07e0*/  IABS R27, R8 ;  /* 0x00000008001b7213 */ /* 0x000fe20000000000 */
[----:B0-----:R-:W-:Y:S02]  /*07f0*/  IMAD.MOV.U32 R14, RZ, RZ, RZ ;  /* 0x000000ffff0e7224 */ /* 0x001fe400078e00ff */
[----:B-1----:R-:W-:-:S04]  /*0800*/  IMAD.MOV R11, RZ, RZ, -R15 ;  /* 0x000000ffff0b7224 */ /* 0x002fc800078e0a0f */
[----:B------:R-:W-:-:S04]  /*0810*/  IMAD R11, R11, R10, RZ ;  /* 0x0000000a0b0b7224 */ /* 0x000fc800078e02ff */
[----:B------:R-:W-:Y:S01]  /*0820*/  IMAD.HI.U32 R11, R15, R11, R14 ;  /* 0x0000000b0f0b7227 */ /* 0x000fe200078e000e */
[----:B------:R-:W-:-:S03]  /*0830*/  IADD3 R15, R17, 0xffffffe, RZ ;  /* 0x0ffffffe110f7810 */ /* 0x000fc60007ffe0ff */
[----:B------:R-:W-:Y:S02]  /*0840*/  IMAD.MOV.U32 R14, RZ, RZ, R13 ;  /* 0x000000ffff0e7224 */ /* 0x000fe400078e000d */
[C---:B------:R-:W-:Y:S01]  /*0850*/  IMAD.HI.U32 R17, R11.reuse, R24, RZ ;  /* 0x000000180b117227 */ /* 0x040fe200078e00ff */
[----:B------:R-:W0:Y:S03]  /*0860*/  F2I.FTZ.U32.TRUNC.NTZ R15, R15 ;  /* 0x0000000f000f7305 */ /* 0x000e26000021f000 */
[----:B------:R-:W-:-:S04]  /*0870*/  IMAD.HI.U32 R13, R11, R14, RZ ;  /* 0x0000000e0b0d7227 */ /* 0x000fc800078e00ff */
[----:B------:R-:W-:Y:S02]  /*0880*/  IMAD.MOV R13, RZ, RZ, -R13 ;  /* 0x000000ffff0d7224 */ /* 0x000fe400078e0a0d */
[----:B------:R-:W-:-:S04]  /*0890*/  IMAD.HI.U32 R19, R11, R27, RZ ;  /* 0x0000001b0b137227 */ /* 0x000fc800078e00ff */
[----:B------:R-:W-:Y:S01]  /*08a0*/  IMAD R7, R10, R13, R14 ;  /* 0x0000000d0a077224 */ /* 0x000fe200078e020e */
[----:B------:R-:W-:Y:S01]  /*08b0*/  IADD3 R13, R28, 0x18, RZ ;  /* 0x000000181c0d7810 */ /* 0x000fe20007ffe0ff */
[----:B------:R-:W-:-:S03]  /*08c0*/  IMAD.HI.U32 R14, R11, R23, RZ ;  /* 0x000000170b0e7227 */ /* 0x000fc600078e00ff */
[----:B------:R-:W-:Y:S01]  /*08d0*/  ISETP.GT.U32.AND P1, PT, R10, R7, PT ;  /* 0x000000070a00720c */ /* 0x000fe20003f24070 */
[----:B------:R-:W-:Y:S01]  /*08e0*/  IMAD.MOV R14, RZ, RZ, -R14 ;  /* 0x000000ffff0e7224 */ /* 0x000fe200078e0a0e */
[----:B------:R-:W-:Y:S01]  /*08f0*/  IABS R21, R13 ;  /* 0x0000000d00157213 */ /* 0x000fe20000000000 */
[----:B------:R-:W-:Y:S01]  /*0900*/  IMAD.MOV R25, RZ, RZ, -R17 ;  /* 0x000000ffff197224 */ /* 0x000fe200078e0a11 */
[----:B------:R-:W-:-:S03]  /*0910*/  ISETP.GE.AND P0, PT, R13, RZ, PT ;  /* 0x000000ff0d00720c */ /* 0x000fc60003f06270 */
[----:B------:R-:W-:-:S04]  /*0920*/  IMAD.HI.U32 R13, R11, R21, RZ ;  /* 0x000000150b0d7227 */ /* 0x000fc800078e00ff */
[----:B------:R-:W-:Y:S02]  /*0930*/  IMAD.MOV R22, RZ, RZ, -R13 ;  /* 0x000000ffff167224 */ /* 0x000fe400078e0a0d */
[----:B------:R-:W-:Y:S01]  /*0940*/  @!P1 IMAD.IADD R7, R7, 0x1, -R10 ;  /* 0x0000000107079824 */ /* 0x000fe200078e0a0a */
[----:B------:R-:W-:Y:S01]  /*0950*/  ISETP.GE.AND P1, PT, R28, RZ, PT ;  /* 0x000000ff1c00720c */ /* 0x000fe20003f26270 */
[C---:B------:R-:W-:Y:S02]  /*0960*/  IMAD R17, R10.reuse, R22, R21 ;  /* 0x000000160a117224 */ /* 0x040fe400078e0215 */
[----:B------:R-:W-:Y:S01]  /*0970*/  IMAD.MOV R22, RZ, RZ, -R19 ;  /* 0x000000ffff167224 */ /* 0x000fe200078e0a13 */
[C---:B------:R-:W-:Y:S01]  /*0980*/  ISETP.GT.U32.AND P3, PT, R10.reuse, R7, PT ;  /* 0x000000070a00720c */ /* 0x040fe20003f64070 */
[C---:B------:R-:W-:Y:S01]  /*0990*/  IMAD R19, R10.reuse, R14, R23 ;  /* 0x0000000e0a137224 */ /* 0x040fe200078e0217 */
[----:B------:R-:W-:Y:S01]  /*09a0*/  ISETP.GT.U32.AND P6, PT, R10, R17, PT ;  /* 0x000000110a00720c */ /* 0x000fe20003fc4070 */
[----:B------:R-:W-:-:S03]  /*09b0*/  IMAD.HI.U32 R13, R11, R26, RZ ;  /* 0x0000001a0b0d7227 */ /* 0x000fc600078e00ff */
[C---:B------:R-:W-:Y:S01]  /*09c0*/  ISETP.GT.U32.AND P4, PT, R10.reuse, R19, PT ;  /* 0x000000130a00720c */ /* 0x040fe20003f84070 */
[C---:B------:R-:W-:Y:S02]  /*09d0*/  IMAD R21, R10.reuse, R25, R24 ;  /* 0x000000190a157224 */ /* 0x040fe400078e0218 */
[----:B------:R-:W-:Y:S02]  /*09e0*/  IMAD.MOV R13, RZ, RZ, -R13 ;  /* 0x000000ffff0d7224 */ /* 0x000fe400078e0a0d */
[C---:B------:R-:W-:Y:S01]  /*09f0*/  IMAD R27, R10.reuse, R22, R27 ;  /* 0x000000160a1b7224 */ /* 0x040fe200078e021b */
[C---:B------:R-:W-:Y:S01]  /*0a00*/  ISETP.GT.U32.AND P5, PT, R10.reuse, R21, PT ;  /* 0x000000150a00720c */ /* 0x040fe20003fa4070 */
[----:B------:R-:W-:Y:S01]  /*0a10*/  IMAD R23, R10, R13, R26 ;  /* 0x0000000d0a177224 */ /* 0x000fe200078e021a */
[----:B------:R-:W-:Y:S01]  /*0a20*/  IADD3 R22, R28, 0x4, RZ ;  /* 0x000000041c167810 */ /* 0x000fe20007ffe0ff */
[--C-:B------:R-:W-:Y:S02]  /*0a30*/  @!P3 IMAD.IADD R7, R7, 0x1, -R10.reuse ;  /* 0x000000010707b824 */ /* 0x100fe400078e0a0a */
[----:B0-----:R-:W-:Y:S01]  /*0a40*/  IMAD.MOV R25, RZ, RZ, -R15 ;  /* 0x000000ffff197224 */ /* 0x001fe200078e0a0f */
[----:B------:R-:W-:Y:S01]  /*0a50*/  ISETP.GT.U32.AND P3, PT, R10, R23, PT ;  /* 0x000000170a00720c */ /* 0x000fe20003f64070 */
[----:B------:R-:W-:Y:S01]  /*0a60*/  @!P4 IMAD.IADD R19, R19, 0x1, -R10 ;  /* 0x000000011313c824 */ /* 0x000fe200078e0a0a */
[----:B------:R-:W-:Y:S01]  /*0a70*/  IABS R29, R22 ;  /* 0x00000016001d7213 */ /* 0x000fe20000000000 */
[----:B------:R-:W-:-:S02]  /*0a80*/  IMAD R25, R25, R12, RZ ;  /* 0x0000000c19197224 */ /* 0x000fc400078e02ff */
[----:B------:R-:W-:Y:S02]  /*0a90*/  IMAD.MOV.U32 R14, RZ, RZ, RZ ;  /* 0x000000ffff0e7224 */ /* 0x000fe400078e00ff */
[----:B------:R-:W-:-:S04]  /*0aa0*/  IMAD.HI.U32 R13, R11, R29, RZ ;  /* 0x0000001d0b0d7227 */ /* 0x000fc800078e00ff */
[----:B------:R-:W-:Y:S01]  /*0ab0*/  @!P5 IMAD.IADD R21, R21, 0x1, -R10 ;  /* 0x000000011515d824 */ /* 0x000fe200078e0a0a */
[----:B------:R-:W-:Y:S01]  /*0ac0*/  ISETP.GT.U32.AND P5, PT, R10, R19, PT ;  /* 0x000000130a00720c */ /* 0x000fe20003fa4070 */
[----:B------:R-:W-:-:S04]  /*0ad0*/  IMAD.HI.U32 R14, R15, R25, R14 ;  /* 0x000000190f0e7227 */ /* 0x000fc800078e000e */
[----:B------:R-:W-:Y:S02]  /*0ae0*/  IMAD.MOV R15, RZ, RZ, -R13 ;  /* 0x000000ffff0f7224 */ /* 0x000fe400078e0a0d */
[--C-:B------:R-:W-:Y:S01]  /*0af0*/  @!P6 IMAD.IADD R17, R17, 0x1, -R10.reuse ;  /* 0x000000011111e824 */ /* 0x100fe200078e0a0a */
[C---:B------:R-:W-:Y:S01]  /*0b00*/  ISETP.GT.U32.AND P6, PT, R10.reuse, R27, PT ;  /* 0x0000001b0a00720c */ /* 0x040fe20003fc4070 */
[----:B------:R-:W-:Y:S02]  /*0b10*/  IMAD.MOV.U32 R13, RZ, RZ, R7 ;  /* 0x000000ffff0d7224 */ /* 0x000fe400078e0007 */
[----:B------:R-:W-:Y:S01]  /*0b20*/  @!P3 IMAD.IADD R23, R23, 0x1, -R10 ;  /* 0x000000011717b824 */ /* 0x000fe200078e0a0a */
[C---:B------:R-:W-:Y:S01]  /*0b30*/  ISETP.GT.U32.AND P4, PT, R10.reuse, R17, PT ;  /* 0x000000110a00720c */ /* 0x040fe20003f84070 */
[----:B------:R-:W-:Y:S02]  /*0b40*/  @!P2 IMAD.MOV R13, RZ, RZ, -R13 ;  /* 0x000000ffff0da224 */ /* 0x000fe400078e0a0d */
[C---:B------:R-:W-:Y:S01]  /*0b50*/  IMAD R29, R10.reuse, R15, R29 ;  /* 0x0000000f0a1d7224 */ /* 0x040fe200078e021d */
[----:B------:R-:W-:Y:S01]  /*0b60*/  ISETP.GT.U32.AND P2, PT, R10, R23, PT ;  /* 0x000000170a00720c */ /* 0x000fe20003f44070 */
[----:B------:R-:W-:Y:S01]  /*0b70*/  IMAD.HI.U32 R11, R11, R31, RZ ;  /* 0x0000001f0b0b7227 */ /* 0x000fe200078e00ff */
[----:B------:R-:W-:-:S03]  /*0b80*/  LOP3.LUT R15, R0, 0x7, RZ, 0xc0, !PT ;  /* 0x00000007000f7812 */ /* 0x000fc600078ec0ff */
[--C-:B------:R-:W-:Y:S01]  /*0b90*/  @!P5 IMAD.IADD R19, R19, 0x1, -R10.reuse ;  /* 0x000000011313d824 */ /* 0x100fe200078e0a0a */
[C---:B------:R-:W-:Y:S01]  /*0ba0*/  ISETP.GT.U32.AND P5, PT, R10.reuse, R29, PT ;  /* 0x0000001d0a00720c */ /* 0x040fe20003fa4070 */
[----:B------:R-:W-:Y:S02]  /*0bb0*/  IMAD.MOV R11, RZ, RZ, -R11 ;  /* 0x000000ffff0b7224 */ /* 0x000fe400078e0a0b */
[--C-:B------:R-:W-:Y:S01]  /*0bc0*/  @!P6 IMAD.IADD R27, R27, 0x1, -R10.reuse ;  /* 0x000000011b1be824 */ /* 0x100fe200078e0a0a */
[C---:B------:R-:W-:Y:S01]  /*0bd0*/  ISETP.GT.U32.AND P6, PT, R10.reuse, R21, PT ;  /* 0x000000150a00720c */ /* 0x040fe20003fc4070 */
[C---:B------:R-:W-:Y:S02]  /*0be0*/  IMAD R31, R10.reuse, R11, R31 ;  /* 0x0000000b0a1f7224 */ /* 0x040fe400078e021f */
[----:B------:R-:W-:Y:S01]  /*0bf0*/  @!P2 IMAD.IADD R23, R23, 0x1, -R10 ;  /* 0x000000011717a824 */ /* 0x000fe200078e0a0a */
[----:B------:R-:W-:Y:S01]  /*0c00*/  ISETP.GT.U32.AND P3, PT, R10, R27, PT ;  /* 0x0000001b0a00720c */ /* 0x000fe20003f64070 */
[----:B------:R-:W-:Y:S01]  /*0c10*/  IMAD.HI.U32 R14, R14, R33, RZ ;  /* 0x000000210e0e7227 */ /* 0x000fe200078e00ff */
[----:B------:R-:W-:-:S03]  /*0c20*/  ISETP.GT.U32.AND P2, PT, R10, R31, PT ;  /* 0x0000001f0a00720c */ /* 0x000fc60003f44070 */
[--C-:B------:R-:W-:Y:S01]  /*0c30*/  @!P4 IMAD.IADD R17, R17, 0x1, -R10.reuse ;  /* 0x000000011111c824 */ /* 0x100fe200078e0a0a */
[----:B------:R-:W-:Y:S01]  /*0c40*/  ISETP.GE.AND P4, PT, R16, RZ, PT ;  /* 0x000000ff1000720c */ /* 0x000fe20003f86270 */
[----:B------:R-:W-:Y:S01]  /*0c50*/  @!P5 IMAD.IADD R29, R29, 0x1, -R10 ;  /* 0x000000011d1dd824 */ /* 0x000fe200078e0a0a */
[----:B------:R-:W-:Y:S01]  /*0c60*/  ISETP.GE.AND P5, PT, R20, RZ, PT ;  /* 0x000000ff1400720c */ /* 0x000fe20003fa6270 */
[----:B------:R-:W-:Y:S02]  /*0c70*/  IMAD.MOV R14, RZ, RZ, -R14 ;  /* 0x000000ffff0e7224 */ /* 0x000fe400078e0a0e */
[----:B------:R-:W-:Y:S01]  /*0c80*/  @!P0 IMAD.MOV R17, RZ, RZ, -R17 ;  /* 0x000000ffff118224 */ /* 0x000fe200078e0a11 */
[----:B------:R-:W-:Y:S01]  /*0c90*/  ISETP.GT.U32.AND P0, PT, R10, R29, PT ;  /* 0x0000001d0a00720c */ /* 0x000fe20003f04070 */
[----:B------:R-:W-:Y:S01]  /*0ca0*/  IMAD R33, R12, R14, R33 ;  /* 0x0000000e0c217224 */ /* 0x000fe200078e0221 */
[----:B------:R-:W-:Y:S01]  /*0cb0*/  SHF.R.U32.HI R14, RZ, 0x2, R0 ;  /* 0x00000002ff0e7819 */ /* 0x000fe20000011600 */
[----:B------:R-:W-:-:S02]  /*0cc0*/  @!P3 IMAD.IADD R27, R27, 0x1, -R10 ;  /* 0x000000011b1bb824 */ /* 0x000fc400078e0a0a */
[--C-:B------:R-:W-:Y:S01]  /*0cd0*/  @!P2 IMAD.IADD R31, R31, 0x1, -R10.reuse ;  /* 0x000000011f1fa824 */ /* 0x100fe200078e0a0a */
[----:B------:R-:W-:Y:S01]  /*0ce0*/  ISETP.GT.U32.AND P3, PT, R12, R33, PT ;  /* 0x000000210c00720c */ /* 0x000fe20003f64070 */
[----:B------:R-:W-:Y:S02]  /*0cf0*/  IMAD.SHL.U32 R11, R0, 0x2, RZ ;  /* 0x00000002000b7824 */ /* 0x000fe400078e00ff */
[--C-:B------:R-:W-:Y:S01]  /*0d00*/  @!P6 IMAD.IADD R21, R21, 0x1, -R10.reuse ;  /* 0x000000011515e824 */ /* 0x100fe200078e0a0a */
[----:B------:R-:W-:Y:S01]  /*0d10*/  ISETP.GT.U32.AND P2, PT, R10, R31, PT ;  /* 0x0000001f0a00720c */ /* 0x000fe20003f44070 */
[----:B------:R-:W-:Y:S01]  /*0d20*/  @!P4 IMAD.MOV R19, RZ, RZ, -R19 ;  /* 0x000000ffff13c224 */ /* 0x000fe200078e0a13 */
[----:B------:R-:W-:Y:S01]  /*0d30*/  LOP3.LUT R7, R11, 0x10, RZ, 0xc0, !PT ;  /* 0x000000100b077812 */ /* 0x000fe200078ec0ff */
[----:B------:R-:W-:Y:S01]  /*0d40*/  @!P0 IMAD.IADD R29, R29, 0x1, -R10 ;  /* 0x000000011d1d8824 */ /* 0x000fe200078e0a0a */
[----:B------:R-:W-:Y:S02]  /*0d50*/  ISETP.GE.AND P0, PT, R8, RZ, PT ;  /* 0x000000ff0800720c */ /* 0x000fe40003f06270 */
[----:B------:R-:W-:Y:S01]  /*0d60*/  LOP3.LUT R25, R7, 0x20, R14, 0xf8, !PT ;  /* 0x0000002007197812 */ /* 0x000fe200078ef80e */
[----:B------:R-:W-:Y:S01]  /*0d70*/  IMAD.SHL.U32 R7, R0, 0x20, RZ ;  /* 0x0000002000077824 */ /* 0x000fe200078e00ff */
[----:B------:R-:W-:Y:S01]  /*0d80*/  ISETP.GE.AND P6, PT, R18, RZ, PT ;  /* 0x000000ff1200720c */ /* 0x000fe20003fc6270 */
[----:B------:R-:W-:-:S02]  /*0d90*/  @!P3 IMAD.IADD R33, R33, 0x1, -R12 ;  /* 0x000000012121b824 */ /* 0x000fc400078e0a0c */
[----:B------:R-:W-:Y:S01]  /*0da0*/  IMAD.SHL.U32 R14, R0, 0x8, RZ ;  /* 0x00000008000e7824 */ /* 0x000fe200078e00ff */
[----:B------:R-:W-:Y:S01]  /*0db0*/  LOP3.LUT R18, R7, 0xc00, RZ, 0xc0, !PT ;  /* 0x00000c0007127812 */ /* 0x000fe200078ec0ff */
[----:B------:R-:W-:Y:S01]  /*0dc0*/  @!P2 IMAD.IADD R31, R31, 0x1, -R10 ;  /* 0x000000011f1fa824 */ /* 0x000fe200078e0a0a */
[----:B------:R-:W-:Y:S02]  /*0dd0*/  ISETP.GT.U32.AND P3, PT, R12, R33, PT ;  /* 0x000000210c00720c */ /* 0x000fe40003f64070 */
[----:B------:R-:W-:Y:S01]  /*0de0*/  LOP3.LUT R16, R14, 0x30, RZ, 0xc0, !PT ;  /* 0x000000300e107812 */ /* 0x000fe200078ec0ff */
[C---:B------:R-:W-:Y:S01]  /*0df0*/  IMAD R18, R15.reuse, 0x10, R18 ;  /* 0x000000100f127824 */ /* 0x040fe200078e0212 */
[----:B------:R-:W-:Y:S01]  /*0e00*/  ISETP.GE.AND P2, PT, R22, RZ, PT ;  /* 0x000000ff1600720c */ /* 0x000fe20003f46270 */
[----:B------:R-:W-:Y:S01]  /*0e10*/  @!P1 IMAD.MOV R31, RZ, RZ, -R31 ;  /* 0x000000ffff1f9224 */ /* 0x000fe200078e0a1f */
[----:B------:R-:W-:Y:S01]  /*0e20*/  ISETP.GE.AND P1, PT, R2, RZ, PT ;  /* 0x000000ff0200720c */ /* 0x000fe20003f26270 */
[----:B------:R-:W-:Y:S01]  /*0e30*/  @!P0 IMAD.MOV R27, RZ, RZ, -R27 ;  /* 0x000000ffff1b8224 */ /* 0x000fe200078e0a1b */
[----:B------:R-:W-:Y:S01]  /*0e40*/  ISETP.NE.AND P0, PT, RZ, c[0x0][0x178], PT ;  /* 0x00005e00ff007a0c */ /* 0x000fe20003f05270 */
[----:B------:R-:W-:Y:S01]  /*0e50*/  IMAD R16, R15, 0x40, R16 ;  /* 0x000000400f107824 */ /* 0x000fe200078e0210 */
[----:B------:R-:W-:-:S02]  /*0e60*/  LOP3.LUT R18, R18, 0x30, R11, 0x78, !PT ;  /* 0x0000003012127812 */ /* 0x000fc400078e780b */
[----:B------:R-:W-:Y:S01]  /*0e70*/  SHF.R.U32.HI R14, RZ, 0x2, R3 ;  /* 0x00000002ff0e7819 */ /* 0x000fe20000011603 */
[----:B------:R-:W-:Y:S01]  /*0e80*/  @!P3 IMAD.IADD R33, R33, 0x1, -R12 ;  /* 0x000000012121b824 */ /* 0x000fe200078e0a0c */
[----:B------:R-:W-:Y:S01]  /*0e90*/  LOP3.LUT R16, R16, R25, RZ, 0x3c, !PT ;  /* 0x0000001910107212 */ /* 0x000fe200078e3cff */
[----:B------:R-:W-:Y:S01]  /*0ea0*/  IMAD R10, R15, 0x80, R18 ;  /* 0x000000800f0a7824 */ /* 0x000fe200078e0212 */
[----:B------:R-:W-:Y:S01]  /*0eb0*/  ISETP.NE.AND P3, PT, RZ, c[0x0][0x17c], PT ;  /* 0x00005f00ff007a0c */ /* 0x000fe20003f65270 */
[----:B------:R-:W-:Y:S01]  /*0ec0*/  IMAD.MOV.U32 R15, RZ, RZ, R21 ;  /* 0x000000ffff0f7224 */ /* 0x000fe200078e0015 */
[----:B------:R-:W-:Y:S01]  /*0ed0*/  LOP3.LUT R12, RZ, c[0x0][0x17c], RZ, 0x33, !PT ;  /* 0x00005f00ff0c7a12 */ /* 0x000fe200078e33ff */
[----:B------:R-:W-:Y:S01]  /*0ee0*/  IMAD.MOV.U32 R25, RZ, RZ, R23 ;  /* 0x000000ffff197224 */ /* 0x000fe200078e0017 */
[----:B------:R-:W-:Y:S01]  /*0ef0*/  LOP3.LUT R8, R14, 0x1fe, R11, 0x78, !PT ;  /* 0x000001fe0e087812 */ /* 0x000fe200078e780b */
[----:B------:R-:W-:Y:S01]  /*0f00*/  @!P1 IMAD.MOV R33, RZ, RZ, -R33 ;  /* 0x000000ffff219224 */ /* 0x000fe200078e0a21 */
[C---:B------:R-:W-:Y:S01]  /*0f10*/  SEL R20, R12.reuse, R13, !P3 ;  /* 0x0000000d0c147207 */ /* 0x040fe20005800000 */
[----:B------:R-:W-:Y:S01]  /*0f20*/  @!P6 IMAD.MOV R15, RZ, RZ, -R15 ;  /* 0x000000ffff0fe224 */ /* 0x000fe200078e0a0f */
[----:B------:R-:W-:Y:S01]  /*0f30*/  @!P0 LOP3.LUT R33, RZ, c[0x0][0x178], RZ, 0x33, !PT ;  /* 0x00005e00ff218a12 */ /* 0x000fe200078e33ff */
[----:B------:R-:W-:Y:S01]  /*0f40*/  @!P5 IMAD.MOV R25, RZ, RZ, -R25 ;  /* 0x000000ffff19d224 */ /* 0x000fe200078e0a19 */
[C---:B------:R-:W-:Y:S01]  /*0f50*/  SEL R21, R12.reuse, R17, !P3 ;  /* 0x000000110c157207 */ /* 0x040fe20005800000 */
[----:B------:R-:W-:Y:S01]  /*0f60*/  @!P2 IMAD.MOV R29, RZ, RZ, -R29 ;  /* 0x000000ffff1da224 */ /* 0x000fe200078e0a1d */
[----:B------:R-:W-:Y:S01]  /*0f70*/  SEL R22, R12, R19, !P3 ;  /* 0x000000130c167207 */ /* 0x000fe20005800000 */
[----:B------:R-:W-:Y:S01]  /*0f80*/  IMAD R20, R20, c[0x0][0x190], RZ ;  /* 0x0000640014147a24 */ /* 0x000fe200078e02ff */
[C---:B------:R-:W-:Y:S01]  /*0f90*/  SEL R23, R12.reuse, R15, !P3 ;  /* 0x0000000f0c177207 */ /* 0x040fe20005800000 */
[----:B------:R-:W-:Y:S01]  /*0fa0*/  IMAD R33, R33, c[0x0][0x184], RZ ;  /* 0x0000610021217a24 */ /* 0x000fe200078e02ff */
[C---:B------:R-:W-:Y:S01]  /*0fb0*/  SEL R25, R12.reuse, R25, !P3 ;  /* 0x000000190c197207 */ /* 0x040fe20005800000 */
[----:B------:R-:W-:Y:S01]  /*0fc0*/  IMAD R21, R21, c[0x0][0x190], RZ ;  /* 0x0000640015157a24 */ /* 0x000fe200078e02ff */
[----:B------:R-:W-:Y:S01]  /*0fd0*/  SEL R27, R12, R27, !P3 ;  /* 0x0000001b0c1b7207 */ /* 0x000fe20005800000 */
[----:B------:R-:W-:Y:S01]  /*0fe0*/  IMAD R22, R22, c[0x0][0x190], RZ ;  /* 0x0000640016167a24 */ /* 0x000fe200078e02ff */
[C---:B------:R-:W-:Y:S01]  /*0ff0*/  SEL R29, R12.reuse, R29, !P3 ;  /* 0x0000001d0c1d7207 */ /* 0x040fe20005800000 */
[----:B------:R-:W-:Y:S01]  /*1000*/  IMAD R23, R23, c[0x0][0x190], RZ ;  /* 0x0000640017177a24 */ /* 0x000fe200078e02ff */
[----:B------:R-:W-:Y:S01]  /*1010*/  SEL R31, R12, R31, !P3 ;  /* 0x0000001f0c1f7207 */ /* 0x000fe20005800000 */
[----:B------:R-:W-:Y:S01]  /*1020*/  IMAD R25, R25, c[0x0][0x190], RZ ;  /* 0x0000640019197a24 */ /* 0x000fe200078e02ff */
[----:B------:R-:W-:Y:S01]  /*1030*/  LEA R64, P6, R33, c[0x0][0x160], 0x1 ;  /* 0x0000580021407a11 */ /* 0x000fe200078c08ff */
[----:B------:R-:W-:Y:S01]  /*1040*/  IMAD R27, R27, c[0x0][0x190], RZ ;  /* 0x000064001b1b7a24 */ /* 0x000fe200078e02ff */
[----:B------:R-:W-:Y:S01]  /*1050*/  LEA R62, P0, R20, c[0x0][0x168], 0x1 ;  /* 0x00005a00143e7a11 */ /* 0x000fe200078008ff */
[----:B------:R-:W-:Y:S01]  /*1060*/  IMAD R29, R29, c[0x0][0x190], RZ ;  /* 0x000064001d1d7a24 */ /* 0x000fe200078e02ff */
[----:B------:R-:W-:Y:S01]  /*1070*/  LOP3.LUT R11, R7, 0x200, RZ, 0xc0, !PT ;  /* 0x00000200070b7812 */ /* 0x000fe200078ec0ff */
[----:B------:R-:W-:Y:S01]  /*1080*/  IMAD R31, R31, c[0x0][0x190], RZ ;  /* 0x000064001f1f7a24 */ /* 0x000fe200078e02ff */
[C---:B------:R-:W-:Y:S01]  /*1090*/  LOP3.LUT R12, R6.reuse, 0x8, RZ, 0xfc, !PT ;  /* 0x00000008060c7812 */ /* 0x040fe200078efcff */
[----:B------:R-:W-:Y:S01]  /*10a0*/  CS2R R18, SRZ ;  /* 0x0000000000127805 */ /* 0x000fe2000001ff00 */
[C---:B------:R-:W-:Y:S01]  /*10b0*/  LOP3.LUT R13, R6.reuse, 0x10, RZ, 0xfc, !PT ;  /* 0x00000010060d7812 */ /* 0x040fe200078efcff */
[----:B------:R-:W-:Y:S01]  /*10c0*/  IMAD.IADD R11, R11, 0x1, R16 ;  /* 0x000000010b0b7824 */ /* 0x000fe200078e0210 */
[C---:B------:R-:W-:Y:S01]  /*10d0*/  LOP3.LUT R14, R6.reuse, 0x20, RZ, 0xfc, !PT ;  /* 0x00000020060e7812 */ /* 0x040fe200078efcff */
[----:B------:R-:W-:Y:S01]  /*10e0*/  CS2R R16, SRZ ;  /* 0x0000000000107805 */ /* 0x000fe2000001ff00 */
[----:B------:R-:W-:Y:S01]  /*10f0*/  LOP3.LUT R15, R6, 0x28, RZ, 0xfc, !PT ;  /* 0x00000028060f7812 */ /* 0x000fe200078efcff */
[----:B------:R-:W-:Y:S01]  /*1100*/  IMAD R50, R13, c[0x0][0x188], RZ ;  /* 0x000062000d327a24 */ /* 0x000fe200078e02ff */
[----:B------:R-:W-:Y:S01]  /*1110*/  LEA.HI.X.SX32 R65, R33, c[0x0][0x164], 0x1, P6 ;  /* 0x0000590021417a11 */ /* 0x000fe200030f0eff */
[----:B------:R-:W-:Y:S01]  /*1120*/  IMAD R49, R14, c[0x0][0x188], RZ ;  /* 0x000062000e317a24 */ /* 0x000fe200078e02ff */
[----:B------:R-:W-:Y:S01]  /*1130*/  LEA.HI.X.SX32 R63, R20, c[0x0][0x16c], 0x1, P0 ;  /* 0x00005b00143f7a11 */ /* 0x000fe200000f0eff */
[----:B------:R-:W-:Y:S01]  /*1140*/  IMAD R48, R15, c[0x0][0x188], RZ ;  /* 0x000062000f307a24 */ /* 0x000fe200078e02ff */
[----:B------:R-:W-:Y:S01]  /*1150*/  LEA R60, P1, R21, c[0x0][0x168], 0x1 ;  /* 0x00005a00153c7a11 */ /* 0x000fe200078208ff */
[----:B------:R-:W-:Y:S01]  /*1160*/  IMAD R51, R12, c[0x0][0x188], RZ ;  /* 0x000062000c337a24 */ /* 0x000fe200078e02ff */
[----:B------:R-:W-:-:S02]  /*1170*/  LEA R58, P2, R22, c[0x0][0x168], 0x1 ;  /* 0x00005a00163a7a11 */ /* 0x000fc400078408ff */
[----:B------:R-:W-:Y:S02]  /*1180*/  LEA R56, P3, R23, c[0x0][0x168], 0x1 ;  /* 0x00005a0017387a11 */ /* 0x000fe400078608ff */
[----:B------:R-:W-:Y:S02]  /*1190*/  LEA R54, P4, R25, c[0x0][0x168], 0x1 ;  /* 0x00005a0019367a11 */ /* 0x000fe400078808ff */
[----:B------:R-:W-:Y:S02]  /*11a0*/  LEA R66, P5, R27, c[0x0][0x168], 0x1 ;  /* 0x00005a001b427a11 */ /* 0x000fe400078a08ff */
[----:B------:R-:W-:Y:S02]  /*11b0*/  LEA R34, P6, R29, c[0x0][0x168], 0x1 ;  /* 0x00005a001d227a11 */ /* 0x000fe400078c08ff */
[----:B------:R-:W-:Y:S02]  /*11c0*/  LEA R32, P0, R31, c[0x0][0x168], 0x1 ;  /* 0x00005a001f207a11 */ /* 0x000fe400078008ff */
[----:B------:R-:W-:-:S02]  /*11d0*/  LOP3.LUT R52, R8, 0x40, RZ, 0x3c, !PT ;  /* 0x0000004008347812 */ /* 0x000fc400078e3cff */
[----:B------:R-:W-:Y:S02]  /*11e0*/  LOP3.LUT R53, R10, 0x40, RZ, 0x3c, !PT ;  /* 0x000000400a357812 */ /* 0x000fe400078e3cff */
[----:B------:R-:W-:Y:S02]  /*11f0*/  LEA.HI.X.SX32 R61, R21, c[0x0][0x16c], 0x1, P1 ;  /* 0x00005b00153d7a11 */ /* 0x000fe400008f0eff */
[----:B------:R-:W-:Y:S02]  /*1200*/  LEA.HI.X.SX32 R59, R22, c[0x0][0x16c], 0x1, P2 ;  /* 0x00005b00163b7a11 */ /* 0x000fe400010f0eff */
[----:B------:R-:W-:Y:S02]  /*1210*/  LEA.HI.X.SX32 R57, R23, c[0x0][0x16c], 0x1, P3 ;  /* 0x00005b0017397a11 */ /* 0x000fe400018f0eff */
[----:B------:R-:W-:Y:S02]  /*1220*/  LEA.HI.X.SX32 R55, R25, c[0x0][0x16c], 0x1, P4 ;  /* 0x00005b0019377a11 */ /* 0x000fe400020f0eff */
[----:B------:R-:W-:-:S02]  /*1230*/  LEA.HI.X.SX32 R37, R27, c[0x0][0x16c], 0x1, P5 ;  /* 0x00005b001b257a11 */ /* 0x000fc400028f0eff */
[----:B------:R-:W-:Y:S02]  /*1240*/  LEA.HI.X.SX32 R35, R29, c[0x0][0x16c], 0x1, P6 ;  /* 0x00005b001d237a11 */ /* 0x000fe400030f0eff */
[----:B------:R-:W-:Y:S02]  /*1250*/  LEA.HI.X.SX32 R33, R31, c[0x0][0x16c], 0x1, P0 ;  /* 0x00005b001f217a11 */ /* 0x000fe400000f0eff */
.L_x_1:
[----:B------:R-:W-:Y:S02]  /*1260*/  ISETP.GE.AND P1, PT, R12, UR4, PT ;  /* 0x000000040c007c0c */ /* 0x000fe4000bf26270 */
[----:B------:R-:W-:Y:S01]  /*1270*/  ISETP.GE.AND P0, PT, R6, UR4, PT ;  /* 0x0000000406007c0c */ /* 0x000fe2000bf06270 */
[----:B------:R-:W-:Y:S01]  /*1280*/  IMAD.WIDE R20, R51, 0x2, R64 ;  /* 0x0000000233147825 */ /* 0x000fe200078e0240 */
[----:B------:R-:W-:Y:S02]  /*1290*/  PRMT R30, RZ, 0x7610, R30 ;  /* 0x00007610ff1e7816 */ /* 0x000fe4000000001e */
[----:B------:R-:W-:Y:S01]  /*12a0*/  PRMT R36, RZ, 0x7610, R36 ;  /* 0x00007610ff247816 */ /* 0x000fe20000000024 */
[----:B------:R-:W-:-:S06]  /*12b0*/  IMAD.WIDE R24, R42, 0x2, R64 ;  /* 0x000000022a187825 */ /* 0x000fcc00078e0240 */
[----:B------:R0:W2:Y:S01]  /*12c0*/  @!P1 LDG.E.U16 R30, [R20.64] ;  /* 0x00000006141e9981 */ /* 0x0000a2000c1e1500 */
[----:B------:R-:W-:-:S03]  /*12d0*/  ISETP.GE.AND P1, PT, R4, UR4, PT ;  /* 0x0000000404007c0c */ /* 0x000fc6000bf26270 */
[----:B------:R1:W3:Y:S01]  /*12e0*/  @!P0 LDG.E.U16 R36, [R24.64] ;  /* 0x0000000618248981 */ /* 0x0002e2000c1e1500 */
[----:B------:R-:W-:Y:S01]  /*12f0*/  PRMT R73, RZ, 0x7610, R73 ;  /* 0x00007610ff497816 */ /* 0x000fe20000000049 */
[----:B------:R-:W-:Y:S01]  /*1300*/  IMAD.WIDE R22, R40, 0x2, R64 ;  /* 0x0000000228167825 */ /* 0x000fe200078e0240 */
[----:B------:R-:W-:-:S07]  /*1310*/  ISETP.GE.AND P0, PT, R13, UR4, PT ;  /* 0x000000040d007c0c */ /* 0x000fce000bf06270 */
[----:B------:R4:W5:Y:S01]  /*1320*/  @!P1 LDG.E.U16 R73, [R22.64] ;  /* 0x0000000616499981 */ /* 0x000962000c1e1500 */
[----:B------:R-:W-:Y:S01]  /*1330*/  PRMT R28, RZ, 0x7610, R28 ;  /* 0x00007610ff1c7816 */ /* 0x000fe2000000001c */
[----:B------:R-:W-:Y:S01]  /*1340*/  IMAD.WIDE R26, R50, 0x2, R64 ;  /* 0x00000002321a7825 */ /* 0x000fe200078e0240 */
[----:B------:R-:W-:-:S04]  /*1350*/  ISETP.GE.AND P1, PT, R15, UR4, PT ;  /* 0x000000040f007c0c */ /* 0x000fc8000bf26270 */
[----:B------:R4:W2:Y:S01]  /*1360*/  @!P0 LDG.E.U16 R28, [R26.64] ;  /* 0x000000061a1c8981 */ /* 0x0008a2000c1e1500 */
[----:B------:R-:W-:Y:S01]  /*1370*/  ISETP.GE.AND P0, PT, R14, UR4, PT ;  /* 0x000000040e007c0c */ /* 0x000fe2000bf06270 */
[----:B-1----:R-:W-:Y:S01]  /*1380*/  IMAD.WIDE R24, R49, 0x2, R64 ;  /* 0x0000000231187825 */ /* 0x002fe200078e0240 */
[----:B------:R-:W-:Y:S02]  /*1390*/  PRMT R69, RZ, 0x7610, R69 ;  /* 0x00007610ff457816 */ /* 0x000fe40000000045 */
[----:B------:R-:W-:Y:S01]  /*13a0*/  PRMT R31, RZ, 0x7610, R31 ;  /* 0x00007610ff1f7816 */ /* 0x000fe2000000001f */
[----:B0-----:R-:W-:-:S05]  /*13b0*/  IMAD.WIDE R20, R48, 0x2, R64 ;  /* 0x0000000230147825 */ /* 0x001fca00078e0240 */
[----:B------:R0:W2:Y:S01]  /*13c0*/  @!P1 LDG.E.U16 R31, [R20.64] ;  /* 0x00000006141f9981 */ /* 0x0000a2000c1e1500 */
[----:B------:R-:W-:-:S03]  /*13d0*/  ISETP.GE.AND P1, PT, R39, UR4, PT ;  /* 0x0000000427007c0c */ /* 0x000fc6000bf26270 */
[----:B------:R1:W2:Y:S01]  /*13e0*/  @!P0 LDG.E.U16 R69, [R24.64] ;  /* 0x0000000618458981 */ /* 0x0002a2000c1e1500 */
[----:B------:R-:W-:Y:S01]  /*13f0*/  ISETP.GE.AND P0, PT, R38, UR4, PT ;  /* 0x0000000426007c0c */ /* 0x000fe2000bf06270 */
[----:B----4-:R-:W-:Y:S01]  /*1400*/  IMAD.WIDE R22, R47, 0x2, R64 ;  /* 0x000000022f167825 */ /* 0x010fe200078e0240 */
[----:B------:R-:W-:Y:S02]  /*1410*/  PRMT R29, RZ, 0x7610, R29 ;  /* 0x00007610ff1d7816 */ /* 0x000fe4000000001d */
[----:B------:R-:W-:Y:S01]  /*1420*/  PRMT R67, RZ, 0x7610, R67 ;  /* 0x00007610ff437816 */ /* 0x000fe20000000043 */
[----:B------:R-:W-:-:S05]  /*1430*/  IMAD.WIDE R26, R46, 0x2, R64 ;  /* 0x000000022e1a7825 */ /* 0x000fca00078e0240 */
[----:B------:R-:W4:Y:S04]  /*1440*/  @!P1 LDG.E.U16 R67, [R26.64] ;  /* 0x000000061a439981 */ /* 0x000f28000c1e1500 */
[----:B------:R0:W4:Y:S04]  /*1450*/  @!P0 LDG.E.U16 R29, [R22.64] ;  /* 0x00000006161d8981 */ /* 0x000128000c1e1500 */
[----:B------:R-:W-:Y:S01]  /*1460*/  BAR.SYNC.DEFER_BLOCKING 0x0 ;  /* 0x0000000000007b1d */ /* 0x000fe20000010000 */
[----:B------:R-:W-:Y:S01]  /*1470*/  ISETP.GE.AND P0, PT, R5, UR4, PT ;  /* 0x0000000405007c0c */ /* 0x000fe2000bf06270 */
[----:B-1----:R-:W-:Y:S01]  /*1480*/  IMAD.WIDE R24, R41, 0x2, R32 ;  /* 0x0000000229187825 */ /* 0x002fe200078e0220 */
[----:B------:R-:W-:-:S02]  /*1490*/  PRMT R71, RZ, 0x7610, R71 ;  /* 0x00007610ff477816 */ /* 0x000fc40000000047 */
[----:B------:R-:W-:Y:S01]  /*14a0*/  PRMT R75, RZ, 0x7610, R75 ;  /* 0x00007610ff4b7816 */ /* 0x000fe2000000004b */
[C---:B0-----:R-:W-:Y:S01]  /*14b0*/  IMAD.WIDE R22, R41.reuse, 0x2, R34 ;  /* 0x0000000229167825 */ /* 0x041fe200078e0222 */
[----:B------:R-:W-:Y:S02]  /*14c0*/  PRMT R77, RZ, 0x7610, R77 ;  /* 0x00007610ff4d7816 */ /* 0x000fe4000000004d */
[----:B------:R-:W-:Y:S02]  /*14d0*/  PRMT R68, RZ, 0x7610, R68 ;  /* 0x00007610ff447816 */ /* 0x000fe40000000044 */
[----:B------:R-:W-:Y:S02]  /*14e0*/  PRMT R72, RZ, 0x7610, R72 ;  /* 0x00007610ff487816 */ /* 0x000fe40000000048 */
[----:B------:R-:W-:Y:S01]  /*14f0*/  PRMT R70, RZ, 0x7610, R70 ;  /* 0x00007610ff467816 */ /* 0x000fe20000000046 */
[----:B------:R0:W4:Y:S04]  /*1500*/  @!P0 LDG.E.U16 R71, [R24.64] ;  /* 0x0000000618478981 */ /* 0x000128000c1e1500 */
[----:B------:R1:W4:Y:S01]  /*1510*/  @!P0 LDG.E.U16 R75, [R22.64] ;  /* 0x00000006164b8981 */ /* 0x000322000c1e1500 */
[----:B0-----:R-:W-:-:S04]  /*1520*/  IMAD.WIDE R24, R41, 0x2, R54 ;  /* 0x0000000229187825 */ /* 0x001fc800078e0236 */
[----:B-1----:R-:W-:-:S05]  /*1530*/  IMAD.WIDE R22, R41, 0x2, R56 ;  /* 0x0000000229167825 */ /* 0x002fca00078e0238 */
[----:B------:R0:W4:Y:S02]  /*1540*/  @!P0 LDG.E.U16 R68, [R22.64] ;  /* 0x0000000616448981 */ /* 0x000124000c1e1500 */
[----:B0-----:R-:W-:Y:S02]  /*1550*/  IMAD.WIDE R22, R41, 0x2, R62 ;  /* 0x0000000229167825 */ /* 0x001fe400078e023e */
[----:B---3--:R0:W-:Y:S02]  /*1560*/  STS.U16 [R8], R36 ;  /* 0x0000002408007388 */ /* 0x0081e40000000400 */
[--C-:B0-----:R-:W-:Y:S01]  /*1570*/  IMAD.MOV.U32 R36, RZ, RZ, R66.reuse ;  /* 0x000000ffff247224 */ /* 0x101fe200078e0042 */
[----:B------:R-:W-:-:S03]  /*1580*/  PRMT R66, RZ, 0x7610, R66 ;  /* 0x00007610ff427816 */ /* 0x000fc60000000042 */
[C---:B------:R-:W-:Y:S01]  /*1590*/  IMAD.WIDE R20, R41.reuse, 0x2, R36 ;  /* 0x0000000229147825 */ /* 0x040fe200078e0224 */
[----:B-----5:R0:W-:Y:S04]  /*15a0*/  STS.U16 [R8+0x600], R73 ;  /* 0x0006004908007388 */ /* 0x0201e80000000400 */
[----:B------:R1:W3:Y:S04]  /*15b0*/  @!P0 LDG.E.U16 R66, [R24.64] ;  /* 0x0000000618428981 */ /* 0x0002e8000c1e1500 */
[----:B------:R5:W3:Y:S01]  /*15c0*/  @!P0 LDG.E.U16 R77, [R20.64] ;  /* 0x00000006144d8981 */ /* 0x000ae2000c1e1500 */
[----:B0-----:R-:W-:Y:S01]  /*15d0*/  PRMT R73, RZ, 0x7610, R73 ;  /* 0x00007610ff497816 */ /* 0x001fe20000000049 */
[----:B-1----:R-:W-:-:S05]  /*15e0*/  IMAD.WIDE R24, R41, 0x2, R60 ;  /* 0x0000000229187825 */ /* 0x002fca00078e023c */
[----:B------:R-:W3:Y:S01]  /*15f0*/  @!P0 LDG.E.U16 R73, [R22.64] ;  /* 0x0000000616498981 */ /* 0x000ee2000c1e1500 */
[----:B-----5:R-:W-:-:S03]  /*1600*/  IMAD.WIDE R20, R41, 0x2, R58 ;  /* 0x0000000229147825 */ /* 0x020fc600078e023a */
[----:B------:R-:W5:Y:S04]  /*1610*/  @!P0 LDG.E.U16 R72, [R24.64] ;  /* 0x0000000618488981 */ /* 0x000f68000c1e1500 */
[----:B------:R-:W5:Y:S04]  /*1620*/  @!P0 LDG.E.U16 R70, [R20.64] ;  /* 0x0000000614468981 */ /* 0x000f68000c1e1500 */
[----:B--2---:R-:W-:Y:S04]  /*1630*/  STS.U16 [R8+0x200], R30 ;  /* 0x0002001e08007388 */ /* 0x004fe80000000400 */
[----:B------:R-:W-:Y:S04]  /*1640*/  STS.U16 [R8+0x400], R28 ;  /* 0x0004001c08007388 */ /* 0x000fe80000000400 */
[----:B------:R-:W-:Y:S04]  /*1650*/  STS.U16 [R8+0x800], R69 ;  /* 0x0008004508007388 */ /* 0x000fe80000000400 */
[----:B------:R-:W-:Y:S04]  /*1660*/  STS.U16 [R8+0xa00], R31 ;  /* 0x000a001f08007388 */ /* 0x000fe80000000400 */
[----:B----4-:R-:W-:Y:S04]  /*1670*/  STS.U16 [R8+0xc00], R29 ;  /* 0x000c001d08007388 */ /* 0x010fe80000000400 */
[----:B------:R-:W-:Y:S04]  /*1680*/  STS.U16 [R8+0xe00], R67 ;  /* 0x000e004308007388 */ /* 0x000fe80000000400 */
[----:B------:R-:W-:Y:S04]  /*1690*/  STS.U16 [R8+0x1000], R71 ;  /* 0x0010004708007388 */ /* 0x000fe80000000400 */
[----:B------:R-:W-:Y:S01]  /*16a0*/  STS.U16 [R8+0x1800], R68 ;  /* 0x0018004408007388 */ /* 0x000fe20000000400 */
[----:B------:R-:W-:-:S04]  /*16b0*/  IADD3 R43, R43, -0x1, RZ ;  /* 0xffffffff2b2b7810 */ /* 0x000fc80007ffe0ff */
[----:B------:R-:W-:Y:S01]  /*16c0*/  ISETP.NE.U32.AND P0, PT, R43, RZ, PT ;  /* 0x000000ff2b00720c */ /* 0x000fe20003f05070 */
[----:B------:R-:W-:Y:S01]  /*16d0*/  IMAD.WIDE R36, R45, 0x2, R36 ;  /* 0x000000022d247825 */ /* 0x000fe200078e0224 */
[----:B------:R-:W-:-:S03]  /*16e0*/  UIADD3 UR4, UR4, -0x40, URZ ;  /* 0xffffffc004047890 */ /* 0x000fc6000fffe03f */
[----:B------:R-:W-:-:S04]  /*16f0*/  IMAD.WIDE R62, R45, 0x2, R62 ;  /* 0x000000022d3e7825 */ /* 0x000fc800078e023e */
[----:B------:R-:W-:-:S04]  /*1700*/  IMAD.WIDE R60, R45, 0x2, R60 ;  /* 0x000000022d3c7825 */ /* 0x000fc800078e023c */
[----:B------:R-:W-:-:S04]  /*1710*/  IMAD.WIDE R58, R45, 0x2, R58 ;  /* 0x000000022d3a7825 */ /* 0x000fc800078e023a */
[----:B------:R-:W-:-:S04]  /*1720*/  IMAD.WIDE R56, R45, 0x2, R56 ;  /* 0x000000022d387825 */ /* 0x000fc800078e0238 */
[----:B------:R-:W-:-:S04]  /*1730*/  IMAD.WIDE R54, R45, 0x2, R54 ;  /* 0x000000022d367825 */ /* 0x000fc800078e0236 */
[----:B------:R-:W-:-:S04]  /*1740*/  IMAD.WIDE R34, R45, 0x2, R34 ;  /* 0x000000022d227825 */ /* 0x000fc800078e0222 */
[----:B------:R-:W-:-:S04]  /*1750*/  IMAD.WIDE R32, R45, 0x2, R32 ;  /* 0x000000022d207825 */ /* 0x000fc800078e0220 */
[----:B------:R-:W-:Y:S01]  /*1760*/  IMAD.WIDE R64, R44, 0x2, R64 ;  /* 0x000000022c407825 */ /* 0x000fe200078e0240 */
[----:B---3--:R-:W-:Y:S04]  /*1770*/  STS.U16 [R8+0x1400], R77 ;  /* 0x0014004d08007388 */ /* 0x008fe80000000400 */
[----:B-----5:R-:W-:Y:S04]  /*1780*/  STS.U16 [R8+0x1c00], R72 ;  /* 0x001c004808007388 */ /* 0x020fe80000000400 */
[----:B------:R-:W-:Y:S04]  /*1790*/  STS.U16 [R52+0x1200], R75 ;  /* 0x0012004b34007388 */ /* 0x000fe80000000400 */
[----:B------:R-:W-:Y:S04]  /*17a0*/  STS.U16 [R52+0x1600], R66 ;  /* 0x0016004234007388 */ /* 0x000fe80000000400 */
[----:B------:R-:W-:Y:S04]  /*17b0*/  STS.U16 [R52+0x1a00], R70 ;  /* 0x001a004634007388 */ /* 0x000fe80000000400 */
[----:B------:R-:W-:Y:S04]  /*17c0*/  STS.U16 [R52+0x1e00], R73 ;  /* 0x001e004934007388 */ /* 0x000fe80000000400 */
[----:B------:R-:W-:Y:S06]  /*17d0*/  BAR.SYNC.DEFER_BLOCKING 0x0 ;  /* 0x0000000000007b1d */ /* 0x000fec0000010000 */
[----:B------:R-:W-:Y:S04]  /*17e0*/  LDSM.16.MT88.4 R20, [R11] ;  /* 0x000000000b14783b */ /* 0x000fe80000004200 */
[----:B------:R-:W0:Y:S04]  /*17f0*/  LDSM.16.M88.4 R24, [R10+0x1000] ;  /* 0x001000000a18783b */ /* 0x000e280000000200 */
[----:B------:R-:W1:Y:S01]  /*1800*/  LDSM.16.MT88.4 R28, [R11+0x400] ;  /* 0x000400000b1c783b */ /* 0x000e620000004200 */
[----:B0-----:R-:W-:Y:S03]  /*1810*/  HMMA.16816.F32.BF16 R20, R20, R24, R16 ;  /* 0x000000181414723c */ /* 0x001fe60000041810 */
[----:B------:R-:W-:Y:S11]  /*1820*/  LDSM.16.MT88.4 R16, [R11+0x800] ;  /* 0x000800000b10783b */ /* 0x000ff60000004200 */
[----:B------:R-:W-:Y:S10]  /*1830*/  @!UPT UIADD3 URZ, URZ, URZ, URZ ;  /* 0x0000003f3f3ff290 */ /* 0x000ff4000fffe03f */
[----:B-1----:R-:W-:Y:S01]  /*1840*/  HMMA.16816.F32.BF16 R28, R28, R26, R20 ;  /* 0x0000001a1c1c723c */ /* 0x002fe20000041814 */
[----:B------:R-:W0:Y:S04]  /*1850*/  LDSM.16.M88.4 R20, [R53+0x1000] ;  /* 0x001000003514783b */ /* 0x000e280000000200 */
[----:B------:R-:W1:Y:S01]  /*1860*/  LDSM.16.MT88.4 R24, [R11+0xc00] ;  /* 0x000c00000b18783b */ /* 0x000e620000004200 */
[----:B------:R-:W-:Y:S11]  /*1870*/  IMAD.MOV.U32 R66, RZ, RZ, R36 ;  /* 0x000000ffff427224 */ /* 0x000ff600078e0024 */
[----:B------:R-:W-:Y:S07]  /*1880*/  @!UPT UIADD3 URZ, URZ, URZ, URZ ;  /* 0x0000003f3f3ff290 */ /* 0x000fee000fffe03f */
[----:B0-----:R-:W-:Y:S11]  /*1890*/  HMMA.16816.F32.BF16 R16, R16, R20, R28 ;  /* 0x000000141010723c */ /* 0x001ff6000004181c */
[----:B------:R-:W-:Y:S11]  /*18a0*/  @!UPT UIADD3 URZ, URZ, URZ, URZ ;  /* 0x0000003f3f3ff290 */ /* 0x000ff6000fffe03f */
[----:B------:R-:W-:Y:S02]  /*18b0*/  @!UPT UIADD3 URZ, URZ, URZ, URZ ;  /* 0x0000003f3f3ff290 */ /* 0x000fe4000fffe03f */
[----:B-1----:R-:W-:Y:S01]  /*18c0*/  HMMA.16816.F32.BF16 R16, R24, R22, R16 ;  /* 0x000000161810723c */ /* 0x002fe20000041810 */
[----:B------:R-:W-:Y:S07]  /*18d0*/  @P0 BRA `(.L_x_1) ;  /* 0xfffff98000000947 */ /* 0x000fee000383ffff */
[----:B------:R-:W-:-:S15]  /*18e0*/  NOP ;  /* 0x0000000000007918 */ /* 0x000fde0000000000 */
[----:B------:R-:W-:-:S01]  /*18f0*/  NOP ;  /* 0x0000000000007918 */ /* 0x000fc20000000000 */
[----:B------:R-:W-:Y:S02]  /*1900*/  F2FP.BF16.PACK_AB R18, R19, R18 ;  /* 0x000000121312723e */ /* 0x000fe400000010ff */
[----:B------:R-:W-:-:S07]  /*1910*/  F2FP.BF16.PACK_AB R16, R17, R16 ;  /* 0x000000101110723e */ /* 0x000fce00000010ff */
.L_x_0:
[----:B------:R-:W-:Y:S01]  /*1920*/  BAR.SYNC.DEFER_BLOCKING 0x0 ;  /* 0x0000000000007b1d */ /* 0x000fe20000010000 */
[----:B------:R-:W-:Y:S01]  /*1930*/  LOP3.LUT R7, R7, 0x60, RZ, 0xc0, !PT ;  /* 0x0000006007077812 */ /* 0x000fe200078ec0ff */
[----:B------:R-:W-:Y:S01]  /*1940*/  IMAD.SHL.U32 R10, R0, 0x40, RZ ;  /* 0x00000040000a7824 */ /* 0x000fe200078e00ff */
[--C-:B------:R-:W-:Y:S01]  /*1950*/  SHF.R.S32.HI R12, RZ, 0x7, R0.reuse ;  /* 0x00000007ff0c7819 */ /* 0x100fe20000011400 */
[----:B------:R-:W-:Y:S01]  /*1960*/  IMAD.IADD R4, R4, 0x1, R9 ;  /* 0x0000000104047824 */ /* 0x000fe200078e0209 */
[--C-:B------:R-:W-:Y:S01]  /*1970*/  LOP3.LUT R11, R7, 0x1c, R0.reuse, 0xf8, !PT ;  /* 0x0000001c070b7812 */ /* 0x100fe200078ef800 */
[----:B------:R-:W-:Y:S01]  /*1980*/  IMAD.SHL.U32 R7, R0, 0x4, RZ ;  /* 0x0000000400077824 */ /* 0x000fe200078e00ff */
[----:B------:R-:W-:-:S02]  /*1990*/  SHF.R.U32.HI R8, RZ, 0x4, R0 ;  /* 0x00000004ff087819 */ /* 0x000fc40000011600 */
[----:B------:R-:W-:Y:S02]  /*19a0*/  SGXT R0, R12, 0x1 ;  /* 0x000000010c00781a */ /* 0x000fe40000000200 */
[----:B------:R-:W-:Y:S02]  /*19b0*/  LOP3.LUT R7, R8, 0x102, R7, 0xc8, !PT ;  /* 0x0000010208077812 */ /* 0x000fe400078ec807 */
[----:B------:R-:W-:Y:S02]  /*19c0*/  LOP3.LUT R0, R11, 0x440, R0, 0x78, !PT ;  /* 0x000004400b007812 */ /* 0x000fe400078e7800 */
[----:B------:R-:W-:Y:S02]  /*19d0*/  LOP3.LUT R10, R10, 0x600, RZ, 0xc0, !PT ;  /* 0x000006000a0a7812 */ /* 0x000fe400078ec0ff */
[----:B------:R-:W-:Y:S02]  /*19e0*/  LOP3.LUT R7, R7, R0, RZ, 0xfc, !PT ;  /* 0x0000000007077212 */ /* 0x000fe400078efcff */
[----:B------:R-:W-:Y:S01]  /*19f0*/  PRMT R8, R16, 0x7632, R8 ;  /* 0x0000763210087816 */ /* 0x000fe20000000008 */
[----:B------:R-:W-:Y:S01]  /*1a00*/  IMAD R10, R5, 0x4, R10 ;  /* 0x00000004050a7824 */ /* 0x000fe200078e020a */
[----:B------:R-:W-:-:S02]  /*1a10*/  LOP3.LUT R5, R7, 0x20, RZ, 0x3c, !PT ;  /* 0x0000002007057812 */ /* 0x000fc400078e3cff */
[----:B------:R-:W-:Y:S01]  /*1a20*/  PRMT R12, R18, 0x7632, R12 ;  /* 0x00007632120c7816 */ /* 0x000fe2000000000c */
[----:B------:R-:W-:Y:S01]  /*1a30*/  STS.U16 [R7], R16 ;  /* 0x0000001007007388 */ /* 0x000fe20000000400 */
[----:B------:R-:W-:Y:S02]  /*1a40*/  SHF.R.U32.HI R3, RZ, 0x1, R3 ;  /* 0x00000001ff037819 */ /* 0x000fe40000011603 */
[----:B------:R-:W-:Y:S01]  /*1a50*/  ISETP.GE.AND P0, PT, R2, c[0x0][0x178], PT ;  /* 0x00005e0002007a0c */ /* 0x000fe20003f06270 */
[----:B------:R0:W-:Y:S01]  /*1a60*/  STS.U16 [R7+0x80], R8 ;  /* 0x0000800807007388 */ /* 0x0001e20000000400 */
[----:B------:R-:W-:Y:S01]  /*1a70*/  LOP3.LUT R10, R10, R3, RZ, 0x3c, !PT ;  /* 0x000000030a0a7212 */ /* 0x000fe200078e3cff */
[----:B------:R-:W-:Y:S01]  /*1a80*/  IMAD R2, R2, c[0x0][0x194], RZ ;  /* 0x0000650002027a24 */ /* 0x000fe200078e02ff */
[C---:B------:R-:W-:Y:S01]  /*1a90*/  LOP3.LUT R3, R9.reuse, R6, RZ, 0xfc, !PT ;  /* 0x0000000609037212 */ /* 0x040fe200078efcff */
[----:B------:R-:W-:Y:S01]  /*1aa0*/  STS.U16 [R5+0x200], R18 ;  /* 0x0002001205007388 */ /* 0x000fe20000000400 */
[----:B------:R-:W-:-:S02]  /*1ab0*/  LOP3.LUT R0, R9, 0x10, R6, 0xfe, !PT ;  /* 0x0000001009007812 */ /* 0x000fc400078efe06 */
[----:B------:R-:W-:Y:S01]  /*1ac0*/  LOP3.LUT R6, R9, 0x8, R6, 0xfe, !PT ;  /* 0x0000000809067812 */ /* 0x000fe200078efe06 */
[----:B------:R1:W-:Y:S04]  /*1ad0*/  STS.U16 [R5+0x280], R12 ;  /* 0x0002800c05007388 */ /* 0x0003e80000000400 */
[----:B------:R-:W-:Y:S01]  /*1ae0*/  BAR.SYNC.DEFER_BLOCKING 0x0 ;  /* 0x0000000000007b1d */ /* 0x000fe20000010000 */
[C---:B------:R-:W-:Y:S01]  /*1af0*/  ISETP.LT.AND P3, PT, R3.reuse, c[0x0][0x17c], !P0 ;  /* 0x00005f0003007a0c */ /* 0x040fe20004761270 */
[----:B------:R-:W-:Y:S01]  /*1b00*/  IMAD R3, R3, c[0x0][0x198], RZ ;  /* 0x0000660003037a24 */ /* 0x000fe200078e02ff */
[C---:B------:R-:W-:Y:S01]  /*1b10*/  ISETP.LT.AND P1, PT, R0.reuse, c[0x0][0x17c], !P0 ;  /* 0x00005f0000007a0c */ /* 0x040fe20004721270 */
[----:B------:R-:W-:Y:S01]  /*1b20*/  IMAD R0, R0, c[0x0][0x198], RZ ;  /* 0x0000660000007a24 */ /* 0x000fe200078e02ff */
[----:B0-----:R-:W-:Y:S01]  /*1b30*/  LEA R8, P4, R2, c[0x0][0x170], 0x1 ;  /* 0x00005c0002087a11 */ /* 0x001fe200078808ff */
[C---:B-1----:R-:W-:Y:S01]  /*1b40*/  IMAD R5, R6.reuse, c[0x0][0x198], RZ ;  /* 0x0000660006057a24 */ /* 0x042fe200078e02ff */
[----:B------:R-:W-:Y:S01]  /*1b50*/  ISETP.LT.AND P2, PT, R6, c[0x0][0x17c], !P0 ;  /* 0x00005f0006007a0c */ /* 0x000fe20004741270 */
[C---:B------:R-:W-:Y:S01]  /*1b60*/  IMAD R9, R4.reuse, c[0x0][0x198], RZ ;  /* 0x0000660004097a24 */ /* 0x040fe200078e02ff */
[----:B------:R-:W-:-:S02]  /*1b70*/  ISETP.LT.AND P0, PT, R4, c[0x0][0x17c], !P0 ;  /* 0x00005f0004007a0c */ /* 0x000fc40004701270 */
[-C--:B------:R-:W-:Y:S02]  /*1b80*/  LEA R6, P5, R0, R8.reuse, 0x1 ;  /* 0x0000000800067211 */ /* 0x080fe400078a08ff */
[-C--:B------:R-:W-:Y:S01]  /*1b90*/  LEA R4, P6, R5, R8.reuse, 0x1 ;  /* 0x0000000805047211 */ /* 0x080fe200078c08ff */
[----:B------:R-:W0:Y:S04]  /*1ba0*/  LDS R11, [R10] ;  /* 0x000000000a0b7984 */ /* 0x000e280000000800 */
[----:B------:R1:W2:Y:S02]  /*1bb0*/  LDS R13, [R10+0x100] ;  /* 0x000100000a0d7984 */ /* 0x0002a40000000800 */
[----:B-1----:R-:W-:Y:S02]  /*1bc0*/  LEA.HI.X.SX32 R10, R2, c[0x0][0x174], 0x1, P4 ;  /* 0x00005d00020a7a11 */ /* 0x002fe400020f0eff */
[----:B------:R-:W-:-:S02]  /*1bd0*/  LEA R2, P4, R3, R8, 0x1 ;  /* 0x0000000803027211 */ /* 0x000fc400078808ff */
[-C--:B------:R-:W-:Y:S02]  /*1be0*/  LEA.HI.X.SX32 R7, R0, R10.reuse, 0x1, P5 ;  /* 0x0000000a00077211 */ /* 0x080fe400028f0eff */
[-C--:B------:R-:W-:Y:S02]  /*1bf0*/  LEA.HI.X.SX32 R3, R3, R10.reuse, 0x1, P4 ;  /* 0x0000000a03037211 */ /* 0x080fe400020f0eff */
[----:B------:R-:W-:Y:S02]  /*1c00*/  LEA.HI.X.SX32 R5, R5, R10, 0x1, P6 ;  /* 0x0000000a05057211 */ /* 0x000fe400030f0eff */
[----:B------:R-:W-:-:S04]  /*1c10*/  LEA R8, P4, R9, R8, 0x1 ;  /* 0x0000000809087211 */ /* 0x000fc800078808ff */
[----:B------:R-:W-:Y:S02]  /*1c20*/  LEA.HI.X.SX32 R9, R9, R10, 0x1, P4 ;  /* 0x0000000a09097211 */ /* 0x000fe400020f0eff */
[----:B0-----:R-:W-:Y:S01]  /*1c30*/  PRMT R0, R11, 0x7632, R0 ;  /* 0x000076320b007816 */ /* 0x001fe20000000000 */
[----:B------:R0:W-:Y:S04]  /*1c40*/  @P3 STG.E.U16 [R2.64], R11 ;  /* 0x0000000b02003986 */ /* 0x0001e8000c101506 */
[----:B------:R0:W-:Y:S04]  /*1c50*/  @P2 STG.E.U16 [R4.64], R0 ;  /* 0x0000000004002986 */ /* 0x0001e8000c101506 */
[----:B--2---:R0:W-:Y:S01]  /*1c60*/  @P1 STG.E.U16 [R6.64], R13 ;  /* 0x0000000d06001986 */ /* 0x0041e2000c101506 */
[----:B------:R-:W-:Y:S05]  /*1c70*/  @!P0 EXIT ;  /* 0x000000000000894d */ /* 0x000fea0003800000 */
[----:B0-----:R-:W-:-:S05]  /*1c80*/  PRMT R4, R13, 0x7632, R4 ;  /* 0x000076320d047816 */ /* 0x001fca0000000004 */
[----:B------:R-:W-:Y:S01]  /*1c90*/  STG.E.U16 [R8.64], R4 ;  /* 0x0000000408007986 */ /* 0x000fe2000c101506 */
[----:B------:R-:W-:Y:S05]  /*1ca0*/  EXIT ;  /* 0x000000000000794d */ /* 0x000fea0003800000 */
.L_x_2:
[----:B------:R-:W-:-:S00]  /*1cb0*/  BRA `(.L_x_2) ;  /* 0xfffffff000007947 */ /* 0x000fc0000383ffff */
[----:B------:R-:W-:-:S00]  /*1cc0*/  NOP ;  /* 0x0000000000007918 */ /* 0x000fc00000000000 */
        /* <DEDUP_REMOVED lines=11> */
.L_x_3:


//--------------------- .nv.shared.matmul_kernel  --------------------------
	.section	.nv.shared.matmul_kernel,"aw",@nobits
	.sectionflags	@""
	.align	16
